//
// Generated by NVIDIA NVVM Compiler
//
// Compiler Build ID: CL-36424714
// Cuda compilation tools, release 13.0, V13.0.88
// Based on NVVM 20.0.0
//

.version 9.0
.target sm_100
.address_size 64

	// .globl	qqe_batch_f32

.visible .entry qqe_batch_f32(
	.param .u64 .ptr .align 1 qqe_batch_f32_param_0,
	.param .u64 .ptr .align 1 qqe_batch_f32_param_1,
	.param .u64 .ptr .align 1 qqe_batch_f32_param_2,
	.param .u64 .ptr .align 1 qqe_batch_f32_param_3,
	.param .u32 qqe_batch_f32_param_4,
	.param .u32 qqe_batch_f32_param_5,
	.param .u32 qqe_batch_f32_param_6,
	.param .u64 .ptr .align 1 qqe_batch_f32_param_7
)
{
	.reg .pred 	%p<31>;
	.reg .b32 	%r<37>;
	.reg .b32 	%f<98>;
	.reg .b64 	%rd<37>;

	ld.param.u64 	%rd5, [qqe_batch_f32_param_0];
	ld.param.u64 	%rd6, [qqe_batch_f32_param_1];
	ld.param.u64 	%rd7, [qqe_batch_f32_param_2];
	ld.param.u64 	%rd8, [qqe_batch_f32_param_3];
	ld.param.u32 	%r19, [qqe_batch_f32_param_4];
	ld.param.u32 	%r21, [qqe_batch_f32_param_5];
	ld.param.u32 	%r34, [qqe_batch_f32_param_6];
	ld.param.u64 	%rd9, [qqe_batch_f32_param_7];
	mov.u32 	%r1, %ctaid.y;
	setp.ge.s32 	%p1, %r1, %r21;
	@%p1 bra 	$L__BB0_30;
	cvta.to.global.u64 	%rd10, %rd6;
	cvta.to.global.u64 	%rd11, %rd7;
	cvta.to.global.u64 	%rd12, %rd8;
	mul.wide.u32 	%rd13, %r1, 4;
	add.s64 	%rd14, %rd10, %rd13;
	ld.global.nc.u32 	%r2, [%rd14];
	add.s64 	%rd15, %rd11, %rd13;
	ld.global.nc.u32 	%r22, [%rd15];
	add.s64 	%rd16, %rd12, %rd13;
	ld.global.nc.f32 	%f1, [%rd16];
	min.s32 	%r23, %r2, %r22;
	setp.lt.s32 	%p2, %r23, 1;
	@%p2 bra 	$L__BB0_30;
	mul.lo.s32 	%r24, %r1, %r19;
	shl.b32 	%r25, %r24, 1;
	cvta.to.global.u64 	%rd17, %rd9;
	mul.wide.s32 	%rd18, %r25, 4;
	add.s64 	%rd1, %rd17, %rd18;
	mul.wide.s32 	%rd19, %r19, 4;
	add.s64 	%rd2, %rd1, %rd19;
	add.s32 	%r4, %r2, %r34;
	add.s32 	%r5, %r4, %r22;
	add.s32 	%r6, %r5, -2;
	min.s32 	%r7, %r6, %r19;
	mov.u32 	%r8, %tid.x;
	setp.ge.s32 	%p3, %r8, %r7;
	@%p3 bra 	$L__BB0_5;
	mov.u32 	%r9, %ntid.x;
	mov.u32 	%r33, %r8;
$L__BB0_4:
	mul.wide.s32 	%rd20, %r33, 4;
	add.s64 	%rd21, %rd1, %rd20;
	mov.b32 	%r26, 2143289344;
	st.global.u32 	[%rd21], %r26;
	add.s64 	%rd22, %rd2, %rd20;
	st.global.u32 	[%rd22], %r26;
	add.s32 	%r33, %r33, %r9;
	setp.lt.s32 	%p4, %r33, %r7;
	@%p4 bra 	$L__BB0_4;
$L__BB0_5:
	bar.sync 	0;
	mov.u32 	%r27, %ctaid.x;
	or.b32  	%r28, %r8, %r27;
	setp.ne.s32 	%p5, %r28, 0;
	@%p5 bra 	$L__BB0_30;
	setp.lt.s32 	%p6, %r19, 1;
	max.s32 	%r29, %r34, %r4;
	setp.ge.s32 	%p7, %r29, %r19;
	or.pred  	%p8, %p7, %p6;
	@%p8 bra 	$L__BB0_30;
	add.s32 	%r30, %r19, -1;
	min.s32 	%r12, %r4, %r30;
	setp.ge.s32 	%p9, %r34, %r12;
	mov.f32 	%f81, 0f00000000;
	mov.f32 	%f82, %f81;
	@%p9 bra 	$L__BB0_11;
	mov.f32 	%f82, 0f00000000;
	mov.f32 	%f81, %f82;
$L__BB0_9:
	mul.wide.s32 	%rd25, %r34, 4;
	add.s64 	%rd24, %rd5, %rd25;
	add.s64 	%rd23, %rd24, 4;
	// begin inline asm
	ld.global.nc.f32 %f46, [%rd23];
	// end inline asm
	// begin inline asm
	ld.global.nc.f32 %f47, [%rd24];
	// end inline asm
	sub.f32 	%f4, %f46, %f47;
	abs.f32 	%f48, %f4;
	setp.equ.f32 	%p10, %f48, 0f7F800000;
	@%p10 bra 	$L__BB0_30;
	add.s32 	%r34, %r34, 1;
	setp.leu.f32 	%p11, %f4, 0f00000000;
	add.f32 	%f49, %f81, %f4;
	sub.f32 	%f50, %f82, %f4;
	selp.f32 	%f81, %f81, %f49, %p11;
	setp.lt.f32 	%p12, %f4, 0f00000000;
	selp.f32 	%f82, %f50, %f82, %p12;
	setp.ne.s32 	%p13, %r34, %r12;
	@%p13 bra 	$L__BB0_9;
$L__BB0_11:
	cvt.rn.f32.u32 	%f52, %r2;
	rcp.rn.f32 	%f9, %f52;
	mul.f32 	%f90, %f9, %f81;
	mul.f32 	%f89, %f9, %f82;
	add.f32 	%f12, %f90, %f89;
	setp.eq.f32 	%p14, %f12, 0f00000000;
	mov.f32 	%f97, 0f42480000;
	@%p14 bra 	$L__BB0_13;
	mul.f32 	%f53, %f90, 0f42C80000;
	div.rn.f32 	%f97, %f53, %f12;
$L__BB0_13:
	mul.wide.s32 	%rd26, %r4, 4;
	add.s64 	%rd27, %rd1, %rd26;
	st.global.f32 	[%rd27], %f97;
	setp.gt.s32 	%p15, %r6, %r4;
	@%p15 bra 	$L__BB0_15;
	add.s64 	%rd29, %rd2, %rd26;
	st.global.f32 	[%rd29], %f97;
$L__BB0_15:
	cvt.rn.f32.u32 	%f54, %r22;
	add.f32 	%f55, %f54, 0f3F800000;
	mov.f32 	%f56, 0f40000000;
	div.rn.f32 	%f15, %f56, %f55;
	add.s32 	%r35, %r4, 1;
	setp.ge.s32 	%p16, %r35, %r19;
	@%p16 bra 	$L__BB0_30;
	mov.f32 	%f58, 0f3F800000;
	sub.f32 	%f16, %f58, %f9;
	mul.wide.s32 	%rd30, %r5, 4;
	add.s64 	%rd3, %rd2, %rd30;
	sub.f32 	%f17, %f58, %f15;
	mov.f32 	%f96, 0f00000000;
	mov.u32 	%r36, %r4;
	mov.f32 	%f95, %f96;
	mov.f32 	%f87, %f97;
	mov.f32 	%f88, %f97;
$L__BB0_17:
	.pragma "nounroll";
	mov.u32 	%r17, %r36;
	mov.u32 	%r36, %r35;
	mul.wide.s32 	%rd33, %r36, 4;
	add.s64 	%rd31, %rd5, %rd33;
	// begin inline asm
	ld.global.nc.f32 %f59, [%rd31];
	// end inline asm
	add.s64 	%rd32, %rd31, -4;
	// begin inline asm
	ld.global.nc.f32 %f60, [%rd32];
	// end inline asm
	sub.f32 	%f62, %f59, %f60;
	max.f32 	%f63, %f62, 0f00000000;
	setp.lt.f32 	%p17, %f62, 0f00000000;
	neg.f32 	%f64, %f62;
	selp.f32 	%f65, %f64, 0f00000000, %p17;
	mul.f32 	%f66, %f9, %f63;
	fma.rn.f32 	%f90, %f16, %f90, %f66;
	mul.f32 	%f67, %f9, %f65;
	fma.rn.f32 	%f89, %f16, %f89, %f67;
	add.f32 	%f27, %f90, %f89;
	setp.eq.f32 	%p18, %f27, 0f00000000;
	mov.f32 	%f91, 0f42480000;
	@%p18 bra 	$L__BB0_19;
	mul.f32 	%f68, %f90, 0f42C80000;
	div.rn.f32 	%f91, %f68, %f27;
$L__BB0_19:
	setp.ge.s32 	%p19, %r36, %r5;
	@%p19 bra 	$L__BB0_21;
	sub.s32 	%r31, %r36, %r4;
	add.s32 	%r32, %r31, 1;
	cvt.rn.f32.s32 	%f70, %r32;
	add.f32 	%f71, %f70, 0fBF800000;
	fma.rn.f32 	%f72, %f88, %f71, %f91;
	div.rn.f32 	%f88, %f72, %f70;
	mov.f32 	%f87, %f88;
	bra.uni 	$L__BB0_22;
$L__BB0_21:
	mul.f32 	%f69, %f15, %f91;
	fma.rn.f32 	%f87, %f17, %f87, %f69;
$L__BB0_22:
	add.s64 	%rd35, %rd1, %rd33;
	st.global.f32 	[%rd35], %f87;
	setp.ne.s32 	%p20, %r36, %r6;
	@%p20 bra 	$L__BB0_24;
	st.global.f32 	[%rd3+-8], %f87;
	mov.f32 	%f97, %f87;
	bra.uni 	$L__BB0_29;
$L__BB0_24:
	setp.lt.s32 	%p21, %r17, %r6;
	@%p21 bra 	$L__BB0_29;
	sub.f32 	%f73, %f87, %f97;
	abs.f32 	%f74, %f73;
	mul.f32 	%f75, %f74, 0f3D924925;
	fma.rn.f32 	%f95, %f95, 0f3F6DB6DB, %f75;
	mul.f32 	%f76, %f95, 0f3D924925;
	fma.rn.f32 	%f96, %f96, 0f3F6DB6DB, %f76;
	mul.f32 	%f77, %f1, %f96;
	add.f32 	%f36, %f87, %f77;
	sub.f32 	%f37, %f87, %f77;
	mul.wide.s32 	%rd36, %r17, 4;
	add.s64 	%rd4, %rd2, %rd36;
	ld.global.f32 	%f38, [%rd4];
	setp.lt.f32 	%p22, %f36, %f38;
	mov.f32 	%f94, %f36;
	@%p22 bra 	$L__BB0_28;
	setp.gt.f32 	%p23, %f87, %f38;
	setp.lt.f32 	%p24, %f97, %f38;
	and.pred  	%p25, %p23, %p24;
	setp.gt.f32 	%p26, %f37, %f38;
	or.pred  	%p27, %p26, %p25;
	mov.f32 	%f94, %f37;
	@%p27 bra 	$L__BB0_28;
	setp.lt.f32 	%p28, %f87, %f38;
	setp.gt.f32 	%p29, %f97, %f38;
	selp.f32 	%f78, %f36, %f38, %p29;
	selp.f32 	%f94, %f78, %f38, %p28;
$L__BB0_28:
	st.global.f32 	[%rd4+4], %f94;
	mov.f32 	%f97, %f87;
$L__BB0_29:
	add.s32 	%r35, %r36, 1;
	setp.lt.s32 	%p30, %r35, %r19;
	@%p30 bra 	$L__BB0_17;
$L__BB0_30:
	ret;

}
	// .globl	qqe_many_series_one_param_time_major_f32
.visible .entry qqe_many_series_one_param_time_major_f32(
	.param .u64 .ptr .align 1 qqe_many_series_one_param_time_major_f32_param_0,
	.param .u32 qqe_many_series_one_param_time_major_f32_param_1,
	.param .u32 qqe_many_series_one_param_time_major_f32_param_2,
	.param .f32 qqe_many_series_one_param_time_major_f32_param_3,
	.param .u32 qqe_many_series_one_param_time_major_f32_param_4,
	.param .u32 qqe_many_series_one_param_time_major_f32_param_5,
	.param .u64 .ptr .align 1 qqe_many_series_one_param_time_major_f32_param_6,
	.param .u64 .ptr .align 1 qqe_many_series_one_param_time_major_f32_param_7
)
{
	.reg .pred 	%p<30>;
	.reg .b32 	%r<73>;
	.reg .b32 	%f<161>;
	.reg .b64 	%rd<40>;

	ld.param.u32 	%r34, [qqe_many_series_one_param_time_major_f32_param_1];
	ld.param.u32 	%r35, [qqe_many_series_one_param_time_major_f32_param_2];
	ld.param.u32 	%r36, [qqe_many_series_one_param_time_major_f32_param_4];
	ld.param.u64 	%rd6, [qqe_many_series_one_param_time_major_f32_param_6];
	ld.param.u64 	%rd7, [qqe_many_series_one_param_time_major_f32_param_7];
	cvta.to.global.u64 	%rd1, %rd7;
	mov.u32 	%r1, %ctaid.y;
	setp.ge.s32 	%p1, %r1, %r36;
	@%p1 bra 	$L__BB1_29;
	min.s32 	%r38, %r34, %r35;
	setp.lt.s32 	%p2, %r38, 1;
	@%p2 bra 	$L__BB1_29;
	ld.param.u32 	%r59, [qqe_many_series_one_param_time_major_f32_param_5];
	cvta.to.global.u64 	%rd8, %rd6;
	mul.wide.u32 	%rd9, %r1, 4;
	add.s64 	%rd10, %rd8, %rd9;
	ld.global.nc.u32 	%r65, [%rd10];
	add.s32 	%r3, %r65, %r34;
	add.s32 	%r4, %r3, %r35;
	add.s32 	%r39, %r4, -2;
	min.s32 	%r5, %r39, %r59;
	shl.b32 	%r6, %r36, 1;
	mov.u32 	%r7, %tid.x;
	setp.ge.s32 	%p3, %r7, %r5;
	@%p3 bra 	$L__BB1_5;
	mov.u32 	%r8, %ntid.x;
	mul.wide.s32 	%rd13, %r36, 4;
	mov.u32 	%r64, %r7;
$L__BB1_4:
	mad.lo.s32 	%r40, %r64, %r6, %r1;
	mul.wide.s32 	%rd11, %r40, 4;
	add.s64 	%rd12, %rd1, %rd11;
	mov.b32 	%r41, 2143289344;
	st.global.u32 	[%rd12], %r41;
	add.s64 	%rd14, %rd12, %rd13;
	st.global.u32 	[%rd14], %r41;
	add.s32 	%r64, %r64, %r8;
	setp.lt.s32 	%p4, %r64, %r5;
	@%p4 bra 	$L__BB1_4;
$L__BB1_5:
	ld.param.u32 	%r60, [qqe_many_series_one_param_time_major_f32_param_5];
	bar.sync 	0;
	mov.u32 	%r42, %ctaid.x;
	or.b32  	%r43, %r7, %r42;
	setp.ne.s32 	%p5, %r43, 0;
	setp.ge.s32 	%p6, %r3, %r60;
	or.pred  	%p7, %p5, %p6;
	@%p7 bra 	$L__BB1_29;
	ld.param.u32 	%r61, [qqe_many_series_one_param_time_major_f32_param_5];
	add.s32 	%r44, %r61, -1;
	min.s32 	%r11, %r3, %r44;
	setp.ge.s32 	%p8, %r65, %r11;
	mov.f32 	%f142, 0f00000000;
	mov.f32 	%f143, %f142;
	@%p8 bra 	$L__BB1_10;
	mov.f32 	%f143, 0f00000000;
	mov.f32 	%f142, %f143;
$L__BB1_8:
	ld.param.u64 	%rd36, [qqe_many_series_one_param_time_major_f32_param_0];
	add.s32 	%r13, %r65, 1;
	mad.lo.s32 	%r45, %r65, %r36, %r1;
	add.s32 	%r46, %r45, %r36;
	mul.wide.s32 	%rd17, %r46, 4;
	add.s64 	%rd15, %rd36, %rd17;
	// begin inline asm
	ld.global.nc.f32 %f50, [%rd15];
	// end inline asm
	mul.wide.s32 	%rd18, %r45, 4;
	add.s64 	%rd16, %rd36, %rd18;
	// begin inline asm
	ld.global.nc.f32 %f51, [%rd16];
	// end inline asm
	sub.f32 	%f3, %f50, %f51;
	abs.f32 	%f52, %f3;
	setp.equ.f32 	%p9, %f52, 0f7F800000;
	@%p9 bra 	$L__BB1_29;
	setp.leu.f32 	%p10, %f3, 0f00000000;
	add.f32 	%f53, %f142, %f3;
	sub.f32 	%f54, %f143, %f3;
	selp.f32 	%f142, %f142, %f53, %p10;
	setp.lt.f32 	%p11, %f3, 0f00000000;
	selp.f32 	%f143, %f54, %f143, %p11;
	setp.ne.s32 	%p12, %r13, %r11;
	mov.u32 	%r65, %r13;
	@%p12 bra 	$L__BB1_8;
$L__BB1_10:
	cvt.rn.f32.u32 	%f56, %r34;
	rcp.rn.f32 	%f8, %f56;
	mul.f32 	%f152, %f8, %f142;
	mul.f32 	%f150, %f8, %f143;
	add.f32 	%f11, %f152, 0f00000000;
	add.f32 	%f57, %f150, 0f00000000;
	add.f32 	%f12, %f11, %f57;
	setp.eq.f32 	%p13, %f12, 0f00000000;
	mov.f32 	%f160, 0f42480000;
	@%p13 bra 	$L__BB1_12;
	mul.f32 	%f58, %f11, 0f42C80000;
	div.rn.f32 	%f160, %f58, %f12;
$L__BB1_12:
	mad.lo.s32 	%r47, %r3, %r6, %r1;
	mul.wide.s32 	%rd19, %r47, 4;
	add.s64 	%rd2, %rd1, %rd19;
	st.global.f32 	[%rd2], %f160;
	setp.lt.s32 	%p14, %r3, %r5;
	@%p14 bra 	$L__BB1_14;
	mul.wide.s32 	%rd20, %r36, 4;
	add.s64 	%rd21, %rd2, %rd20;
	st.global.f32 	[%rd21], %f160;
$L__BB1_14:
	ld.param.u32 	%r62, [qqe_many_series_one_param_time_major_f32_param_5];
	cvt.rn.f32.u32 	%f59, %r35;
	add.f32 	%f60, %f59, 0f3F800000;
	mov.f32 	%f61, 0f40000000;
	div.rn.f32 	%f15, %f61, %f60;
	add.s32 	%r72, %r3, 1;
	setp.ge.s32 	%p15, %r72, %r62;
	@%p15 bra 	$L__BB1_29;
	mul.lo.s32 	%r49, %r36, %r3;
	add.s32 	%r71, %r1, %r49;
	shl.b32 	%r50, %r49, 1;
	add.s32 	%r51, %r50, %r36;
	add.s32 	%r70, %r1, %r51;
	sub.s32 	%r68, %r3, %r5;
	mul.lo.s32 	%r52, %r36, %r72;
	shl.b32 	%r53, %r52, 1;
	add.s32 	%r67, %r1, %r53;
	add.s32 	%r66, %r1, %r52;
	mov.f32 	%f159, 0f00000000;
	mov.b32 	%r69, 1;
	mul.wide.u32 	%rd30, %r6, 4;
	mov.f32 	%f158, %f159;
	mov.f32 	%f148, %f160;
	mov.f32 	%f149, %f160;
	mov.f32 	%f151, %f159;
	mov.f32 	%f153, %f159;
$L__BB1_16:
	.pragma "nounroll";
	ld.param.u64 	%rd37, [qqe_many_series_one_param_time_major_f32_param_0];
	mul.wide.s32 	%rd24, %r66, 4;
	add.s64 	%rd22, %rd37, %rd24;
	// begin inline asm
	ld.global.nc.f32 %f63, [%rd22];
	// end inline asm
	mul.wide.s32 	%rd25, %r71, 4;
	add.s64 	%rd23, %rd37, %rd25;
	// begin inline asm
	ld.global.nc.f32 %f64, [%rd23];
	// end inline asm
	sub.f32 	%f66, %f63, %f64;
	max.f32 	%f67, %f66, 0f00000000;
	setp.lt.f32 	%p16, %f66, 0f00000000;
	neg.f32 	%f68, %f66;
	selp.f32 	%f69, %f68, 0f00000000, %p16;
	mov.f32 	%f70, 0f3F800000;
	sub.f32 	%f71, %f70, %f8;
	mul.f32 	%f72, %f71, %f152;
	neg.f32 	%f73, %f72;
	fma.rn.f32 	%f74, %f71, %f152, %f73;
	mul.f32 	%f75, %f71, %f153;
	neg.f32 	%f76, %f75;
	fma.rn.f32 	%f77, %f71, %f153, %f76;
	mul.f32 	%f78, %f8, %f67;
	neg.f32 	%f79, %f78;
	fma.rn.f32 	%f80, %f8, %f67, %f79;
	add.f32 	%f81, %f75, %f72;
	sub.f32 	%f82, %f81, %f72;
	sub.f32 	%f83, %f81, %f82;
	sub.f32 	%f84, %f72, %f83;
	sub.f32 	%f85, %f75, %f82;
	add.f32 	%f86, %f85, %f84;
	add.f32 	%f87, %f81, %f78;
	sub.f32 	%f88, %f87, %f81;
	sub.f32 	%f89, %f87, %f88;
	sub.f32 	%f90, %f81, %f89;
	sub.f32 	%f91, %f78, %f88;
	add.f32 	%f92, %f91, %f90;
	add.f32 	%f93, %f77, %f74;
	add.f32 	%f94, %f93, %f80;
	add.f32 	%f95, %f86, %f92;
	add.f32 	%f96, %f94, %f95;
	add.f32 	%f152, %f87, %f96;
	sub.f32 	%f97, %f152, %f87;
	sub.f32 	%f153, %f96, %f97;
	mul.f32 	%f98, %f71, %f150;
	neg.f32 	%f99, %f98;
	fma.rn.f32 	%f100, %f71, %f150, %f99;
	mul.f32 	%f101, %f71, %f151;
	neg.f32 	%f102, %f101;
	fma.rn.f32 	%f103, %f71, %f151, %f102;
	mul.f32 	%f104, %f8, %f69;
	neg.f32 	%f105, %f104;
	fma.rn.f32 	%f106, %f8, %f69, %f105;
	add.f32 	%f107, %f101, %f98;
	sub.f32 	%f108, %f107, %f98;
	sub.f32 	%f109, %f107, %f108;
	sub.f32 	%f110, %f98, %f109;
	sub.f32 	%f111, %f101, %f108;
	add.f32 	%f112, %f111, %f110;
	add.f32 	%f113, %f107, %f104;
	sub.f32 	%f114, %f113, %f107;
	sub.f32 	%f115, %f113, %f114;
	sub.f32 	%f116, %f107, %f115;
	sub.f32 	%f117, %f104, %f114;
	add.f32 	%f118, %f117, %f116;
	add.f32 	%f119, %f103, %f100;
	add.f32 	%f120, %f119, %f106;
	add.f32 	%f121, %f112, %f118;
	add.f32 	%f122, %f120, %f121;
	add.f32 	%f150, %f113, %f122;
	sub.f32 	%f123, %f150, %f113;
	sub.f32 	%f151, %f122, %f123;
	add.f32 	%f29, %f152, %f153;
	add.f32 	%f124, %f150, %f151;
	add.f32 	%f30, %f29, %f124;
	setp.eq.f32 	%p17, %f30, 0f00000000;
	mov.f32 	%f154, 0f42480000;
	@%p17 bra 	$L__BB1_18;
	mul.f32 	%f125, %f29, 0f42C80000;
	div.rn.f32 	%f154, %f125, %f30;
$L__BB1_18:
	setp.ge.s32 	%p18, %r72, %r4;
	@%p18 bra 	$L__BB1_20;
	add.s32 	%r54, %r69, 1;
	cvt.rn.f32.s32 	%f129, %r54;
	add.f32 	%f130, %f129, 0fBF800000;
	fma.rn.f32 	%f131, %f149, %f130, %f154;
	div.rn.f32 	%f149, %f131, %f129;
	mov.f32 	%f148, %f149;
	bra.uni 	$L__BB1_21;
$L__BB1_20:
	mul.f32 	%f126, %f15, %f154;
	mov.f32 	%f127, 0f3F800000;
	sub.f32 	%f128, %f127, %f15;
	fma.rn.f32 	%f148, %f128, %f148, %f126;
$L__BB1_21:
	ld.param.u64 	%rd38, [qqe_many_series_one_param_time_major_f32_param_7];
	cvta.to.global.u64 	%rd3, %rd38;
	mul.wide.s32 	%rd26, %r67, 4;
	add.s64 	%rd27, %rd3, %rd26;
	st.global.f32 	[%rd27], %f148;
	add.s32 	%r68, %r68, 1;
	setp.ne.s32 	%p19, %r68, 0;
	@%p19 bra 	$L__BB1_23;
	mov.u32 	%r56, %ctaid.y;
	add.s32 	%r57, %r36, %r56;
	mad.lo.s32 	%r58, %r5, %r6, %r57;
	mul.wide.s32 	%rd34, %r58, 4;
	add.s64 	%rd35, %rd3, %rd34;
	st.global.f32 	[%rd35], %f148;
	mov.f32 	%f160, %f148;
	bra.uni 	$L__BB1_28;
$L__BB1_23:
	add.s32 	%r55, %r72, -1;
	setp.lt.s32 	%p20, %r55, %r5;
	@%p20 bra 	$L__BB1_28;
	ld.param.u64 	%rd39, [qqe_many_series_one_param_time_major_f32_param_7];
	ld.param.f32 	%f138, [qqe_many_series_one_param_time_major_f32_param_3];
	sub.f32 	%f132, %f148, %f160;
	abs.f32 	%f133, %f132;
	mul.f32 	%f134, %f133, 0f3D924925;
	fma.rn.f32 	%f158, %f158, 0f3F6DB6DB, %f134;
	mul.f32 	%f135, %f158, 0f3D924925;
	fma.rn.f32 	%f159, %f159, 0f3F6DB6DB, %f135;
	fma.rn.f32 	%f39, %f138, %f159, %f148;
	cvta.to.global.u64 	%rd4, %rd39;
	mul.wide.s32 	%rd28, %r70, 4;
	add.s64 	%rd29, %rd4, %rd28;
	ld.global.f32 	%f40, [%rd29];
	setp.lt.f32 	%p21, %f39, %f40;
	mov.f32 	%f157, %f39;
	@%p21 bra 	$L__BB1_27;
	ld.param.f32 	%f139, [qqe_many_series_one_param_time_major_f32_param_3];
	setp.gt.f32 	%p22, %f148, %f40;
	setp.lt.f32 	%p23, %f160, %f40;
	and.pred  	%p24, %p22, %p23;
	mul.f32 	%f136, %f139, %f159;
	sub.f32 	%f157, %f148, %f136;
	setp.gt.f32 	%p25, %f157, %f40;
	or.pred  	%p26, %p25, %p24;
	@%p26 bra 	$L__BB1_27;
	setp.lt.f32 	%p27, %f148, %f40;
	setp.gt.f32 	%p28, %f160, %f40;
	selp.f32 	%f137, %f39, %f40, %p28;
	selp.f32 	%f157, %f137, %f40, %p27;
$L__BB1_27:
	add.s64 	%rd33, %rd29, %rd30;
	st.global.f32 	[%rd33], %f157;
	mov.f32 	%f160, %f148;
$L__BB1_28:
	ld.param.u32 	%r63, [qqe_many_series_one_param_time_major_f32_param_5];
	add.s32 	%r72, %r72, 1;
	add.s32 	%r71, %r71, %r36;
	add.s32 	%r70, %r70, %r6;
	add.s32 	%r69, %r69, 1;
	add.s32 	%r67, %r67, %r6;
	add.s32 	%r66, %r66, %r36;
	setp.lt.s32 	%p29, %r72, %r63;
	@%p29 bra 	$L__BB1_16;
$L__BB1_29:
	ret;

}


// ===== COMPILED SASS (sm_100) =====

	.target	sm_100

	.elftype	@"ET_EXEC"


//--------------------- .note.nv.tkinfo           --------------------------
	.section	.note.nv.tkinfo,"",@"SHT_NOTE"
	.sectionflags	@"SHF_NOTE_NV_TKINFO"
	.tkinfo
        /*0018*/ 	.word	0x00000002
        /*0030*/ 	.string	""
        /*0030*/ 	.string	"ptxas"
        /*0030*/ 	.string	"Cuda compilation tools, release 13.0, V13.0.88"
        /*0030*/ 	.string	"Build cuda_13.0.r13.0/compiler.36424714_0"
        /*0030*/ 	.string	"-arch sm_100 -m 64 "



//--------------------- .note.nv.cuinfo           --------------------------
	.section	.note.nv.cuinfo,"",@"SHT_NOTE"
	.sectionflags	@"SHF_NOTE_NV_CUINFO"
        /*0018*/ 	.short	0x0002
        /*001a*/ 	.short	0x0064
        /*001c*/ 	.short	0x0082
	.zero		2


//--------------------- .nv.info                  --------------------------
	.section	.nv.info,"",@"SHT_CUDA_INFO"
	.align	4


	//----- nvinfo : EIATTR_REGCOUNT
	.align		4
        /*0000*/ 	.byte	0x04, 0x2f
        /*0002*/ 	.short	(.L_1 - .L_0)
	.align		4
.L_0:
        /*0004*/ 	.word	index@(qqe_batch_f32)
        /*0008*/ 	.word	0x00000017


	//----- nvinfo : EIATTR_FRAME_SIZE
	.align		4
.L_1:
        /*000c*/ 	.byte	0x04, 0x11
        /*000e*/ 	.short	(.L_3 - .L_2)
	.align		4
.L_2:
        /*0010*/ 	.word	index@($__internal_3_$__cuda_sm3x_div_rn_noftz_f32_slowpath)
        /*0014*/ 	.word	0x00000000


	//----- nvinfo : EIATTR_FRAME_SIZE
	.align		4
.L_3:
        /*0018*/ 	.byte	0x04, 0x11
        /*001a*/ 	.short	(.L_5 - .L_4)
	.align		4
.L_4:
        /*001c*/ 	.word	index@($__internal_2_$__cuda_sm20_rcp_rn_f32_slowpath)
        /*0020*/ 	.word	0x00000000


	//----- nvinfo : EIATTR_FRAME_SIZE
	.align		4
.L_5:
        /*0024*/ 	.byte	0x04, 0x11
        /*0026*/ 	.short	(.L_7 - .L_6)
	.align		4
.L_6:
        /*0028*/ 	.word	index@(qqe_batch_f32)
        /*002c*/ 	.word	0x00000000


	//----- nvinfo : EIATTR_REGCOUNT
	.align		4
.L_7:
        /*0030*/ 	.byte	0x04, 0x2f
        /*0032*/ 	.short	(.L_9 - .L_8)
	.align		4
.L_8:
        /*0034*/ 	.word	index@(qqe_many_series_one_param_time_major_f32)
        /*0038*/ 	.word	0x0000001e


	//----- nvinfo : EIATTR_FRAME_SIZE
	.align		4
.L_9:
        /*003c*/ 	.byte	0x04, 0x11
        /*003e*/ 	.short	(.L_11 - .L_10)
	.align		4
.L_10:
        /*0040*/ 	.word	index@($__internal_1_$__cuda_sm3x_div_rn_noftz_f32_slowpath)
        /*0044*/ 	.word	0x00000000


	//----- nvinfo : EIATTR_FRAME_SIZE
	.align		4
.L_11:
        /*0048*/ 	.byte	0x04, 0x11
        /*004a*/ 	.short	(.L_13 - .L_12)
	.align		4
.L_12:
        /*004c*/ 	.word	index@($__internal_0_$__cuda_sm20_rcp_rn_f32_slowpath)
        /*0050*/ 	.word	0x00000000


	//----- nvinfo : EIATTR_FRAME_SIZE
	.align		4
.L_13:
        /*0054*/ 	.byte	0x04, 0x11
        /*0056*/ 	.short	(.L_15 - .L_14)
	.align		4
.L_14:
        /*0058*/ 	.word	index@(qqe_many_series_one_param_time_major_f32)
        /*005c*/ 	.word	0x00000000


	//----- nvinfo : EIATTR_MIN_STACK_SIZE
	.align		4
.L_15:
        /*0060*/ 	.byte	0x04, 0x12
        /*0062*/ 	.short	(.L_17 - .L_16)
	.align		4
.L_16:
        /*0064*/ 	.word	index@(qqe_many_series_one_param_time_major_f32)
        /*0068*/ 	.word	0x00000000


	//----- nvinfo : EIATTR_MIN_STACK_SIZE
	.align		4
.L_17:
        /*006c*/ 	.byte	0x04, 0x12
        /*006e*/ 	.short	(.L_19 - .L_18)
	.align		4
.L_18:
        /*0070*/ 	.word	index@(qqe_batch_f32)
        /*0074*/ 	.word	0x00000000
.L_19:


//--------------------- .nv.compat                --------------------------
	.section	.nv.compat,"",@"SHT_CUDA_COMPAT_INFO"
	.align	4
        /*0000*/ 	.byte	0x02, 0x09, 0x00, 0x00, 0x02, 0x02, 0x01, 0x00, 0x02, 0x05, 0x05, 0x00, 0x03, 0x07, 0x01, 0x01
        /*0010*/ 	.byte	0x02, 0x03, 0x00, 0x00, 0x02, 0x06, 0x01, 0x00, 0x04, 0x0b, 0x08, 0x00, 0x01, 0x00, 0x00, 0x00
        /*0020*/ 	.byte	0x00, 0x00, 0x00, 0x00


//--------------------- .nv.info.qqe_many_series_one_param_time_major_f32 --------------------------
	.section	.nv.info.qqe_many_series_one_param_time_major_f32,"",@"SHT_CUDA_INFO"
	.sectionflags	@""
	.align	4


	//----- nvinfo : EIATTR_CUDA_API_VERSION
	.align		4
        /*0000*/ 	.byte	0x04, 0x37
        /*0002*/ 	.short	(.L_21 - .L_20)
.L_20:
        /*0004*/ 	.word	0x00000082


	//----- nvinfo : EIATTR_KPARAM_INFO
	.align		4
.L_21:
        /*0008*/ 	.byte	0x04, 0x17
        /*000a*/ 	.short	(.L_23 - .L_22)
.L_22:
        /*000c*/ 	.word	0x00000000
        /*0010*/ 	.short	0x0007
        /*0012*/ 	.short	0x0028
        /*0014*/ 	.byte	0x00, 0xf5, 0x21, 0x00


	//----- nvinfo : EIATTR_KPARAM_INFO
	.align		4
.L_23:
        /*0018*/ 	.byte	0x04, 0x17
        /*001a*/ 	.short	(.L_25 - .L_24)
.L_24:
        /*001c*/ 	.word	0x00000000
        /*0020*/ 	.short	0x0006
        /*0022*/ 	.short	0x0020
        /*0024*/ 	.byte	0x00, 0xf5, 0x21, 0x00


	//----- nvinfo : EIATTR_KPARAM_INFO
	.align		4
.L_25:
        /*0028*/ 	.byte	0x04, 0x17
        /*002a*/ 	.short	(.L_27 - .L_26)
.L_26:
        /*002c*/ 	.word	0x00000000
        /*0030*/ 	.short	0x0005
        /*0032*/ 	.short	0x0018
        /*0034*/ 	.byte	0x00, 0xf0, 0x11, 0x00


	//----- nvinfo : EIATTR_KPARAM_INFO
	.align		4
.L_27:
        /*0038*/ 	.byte	0x04, 0x17
        /*003a*/ 	.short	(.L_29 - .L_28)
.L_28:
        /*003c*/ 	.word	0x00000000
        /*0040*/ 	.short	0x0004
        /*0042*/ 	.short	0x0014
        /*0044*/ 	.byte	0x00, 0xf0, 0x11, 0x00


	//----- nvinfo : EIATTR_KPARAM_INFO
	.align		4
.L_29:
        /*0048*/ 	.byte	0x04, 0x17
        /*004a*/ 	.short	(.L_31 - .L_30)
.L_30:
        /*004c*/ 	.word	0x00000000
        /*0050*/ 	.short	0x0003
        /*0052*/ 	.short	0x0010
        /*0054*/ 	.byte	0x00, 0xf0, 0x11, 0x00


	//----- nvinfo : EIATTR_KPARAM_INFO
	.align		4
.L_31:
        /*0058*/ 	.byte	0x04, 0x17
        /*005a*/ 	.short	(.L_33 - .L_32)
.L_32:
        /*005c*/ 	.word	0x00000000
        /*0060*/ 	.short	0x0002
        /*0062*/ 	.short	0x000c
        /*0064*/ 	.byte	0x00, 0xf0, 0x11, 0x00


	//----- nvinfo : EIATTR_KPARAM_INFO
	.align		4
.L_33:
        /*0068*/ 	.byte	0x04, 0x17
        /*006a*/ 	.short	(.L_35 - .L_34)
.L_34:
        /*006c*/ 	.word	0x00000000
        /*0070*/ 	.short	0x0001
        /*0072*/ 	.short	0x0008
        /*0074*/ 	.byte	0x00, 0xf0, 0x11, 0x00


	//----- nvinfo : EIATTR_KPARAM_INFO
	.align		4
.L_35:
        /*0078*/ 	.byte	0x04, 0x17
        /*007a*/ 	.short	(.L_37 - .L_36)
.L_36:
        /*007c*/ 	.word	0x00000000
        /*0080*/ 	.short	0x0000
        /*0082*/ 	.short	0x0000
        /*0084*/ 	.byte	0x00, 0xf5, 0x21, 0x00


	//----- nvinfo : EIATTR_SPARSE_MMA_MASK
	.align		4
.L_37:
        /*0088*/ 	.byte	0x03, 0x50
        /*008a*/ 	.short	0x0000


	//----- nvinfo : EIATTR_MAXREG_COUNT
	.align		4
        /*008c*/ 	.byte	0x03, 0x1b
        /*008e*/ 	.short	0x00ff


	//----- nvinfo : EIATTR_NUM_BARRIERS
	.align		4
        /*0090*/ 	.byte	0x02, 0x4c
        /*0092*/ 	.byte	0x01
	.zero		1


	//----- nvinfo : EIATTR_MERCURY_ISA_VERSION
	.align		4
        /*0094*/ 	.byte	0x03, 0x5f
        /*0096*/ 	.short	0x0101


	//----- nvinfo : EIATTR_VRC_CTA_INIT_COUNT
	.align		4
        /*0098*/ 	.byte	0x02, 0x4a
	.zero		1
	.zero		1


	//----- nvinfo : EIATTR_EXIT_INSTR_OFFSETS
	.align		4
        /*009c*/ 	.byte	0x04, 0x1c
        /*009e*/ 	.short	(.L_39 - .L_38)


	//   ....[0]....
.L_38:
        /*00a0*/ 	.word	0x00000050


	//   ....[1]....
        /*00a4*/ 	.word	0x000000b0


	//   ....[2]....
        /*00a8*/ 	.word	0x00000310


	//   ....[3]....
        /*00ac*/ 	.word	0x00000480


	//   ....[4]....
        /*00b0*/ 	.word	0x00000950


	//   ....[5]....
        /*00b4*/ 	.word	0x00001480


	//----- nvinfo : EIATTR_CRS_STACK_SIZE
	.align		4
.L_39:
        /*00b8*/ 	.byte	0x04, 0x1e
        /*00ba*/ 	.short	(.L_41 - .L_40)
.L_40:
        /*00bc*/ 	.word	0x00000000


	//----- nvinfo : EIATTR_CBANK_PARAM_SIZE
	.align		4
.L_41:
        /*00c0*/ 	.byte	0x03, 0x19
        /*00c2*/ 	.short	0x0030


	//----- nvinfo : EIATTR_PARAM_CBANK
	.align		4
        /*00c4*/ 	.byte	0x04, 0x0a
        /*00c6*/ 	.short	(.L_43 - .L_42)
	.align		4
.L_42:
        /*00c8*/ 	.word	index@(.nv.constant0.qqe_many_series_one_param_time_major_f32)
        /*00cc*/ 	.short	0x0380
        /*00ce*/ 	.short	0x0030


	//----- nvinfo : EIATTR_SW_WAR
	.align		4
.L_43:
        /*00d0*/ 	.byte	0x04, 0x36
        /*00d2*/ 	.short	(.L_45 - .L_44)
.L_44:
        /*00d4*/ 	.word	0x00000008
.L_45:


//--------------------- .nv.info.qqe_batch_f32    --------------------------
	.section	.nv.info.qqe_batch_f32,"",@"SHT_CUDA_INFO"
	.sectionflags	@""
	.align	4


	//----- nvinfo : EIATTR_CUDA_API_VERSION
	.align		4
        /*0000*/ 	.byte	0x04, 0x37
        /*0002*/ 	.short	(.L_47 - .L_46)
.L_46:
        /*0004*/ 	.word	0x00000082


	//----- nvinfo : EIATTR_KPARAM_INFO
	.align		4
.L_47:
        /*0008*/ 	.byte	0x04, 0x17
        /*000a*/ 	.short	(.L_49 - .L_48)
.L_48:
        /*000c*/ 	.word	0x00000000
        /*0010*/ 	.short	0x0007
        /*0012*/ 	.short	0x0030
        /*0014*/ 	.byte	0x00, 0xf5, 0x21, 0x00


	//----- nvinfo : EIATTR_KPARAM_INFO
	.align		4
.L_49:
        /*0018*/ 	.byte	0x04, 0x17
        /*001a*/ 	.short	(.L_51 - .L_50)
.L_50:
        /*001c*/ 	.word	0x00000000
        /*0020*/ 	.short	0x0006
        /*0022*/ 	.short	0x0028
        /*0024*/ 	.byte	0x00, 0xf0, 0x11, 0x00


	//----- nvinfo : EIATTR_KPARAM_INFO
	.align		4
.L_51:
        /*0028*/ 	.byte	0x04, 0x17
        /*002a*/ 	.short	(.L_53 - .L_52)
.L_52:
        /*002c*/ 	.word	0x00000000
        /*0030*/ 	.short	0x0005
        /*0032*/ 	.short	0x0024
        /*0034*/ 	.byte	0x00, 0xf0, 0x11, 0x00


	//----- nvinfo : EIATTR_KPARAM_INFO
	.align		4
.L_53:
        /*0038*/ 	.byte	0x04, 0x17
        /*003a*/ 	.short	(.L_55 - .L_54)
.L_54:
        /*003c*/ 	.word	0x00000000
        /*0040*/ 	.short	0x0004
        /*0042*/ 	.short	0x0020
        /*0044*/ 	.byte	0x00, 0xf0, 0x11, 0x00


	//----- nvinfo : EIATTR_KPARAM_INFO
	.align		4
.L_55:
        /*0048*/ 	.byte	0x04, 0x17
        /*004a*/ 	.short	(.L_57 - .L_56)
.L_56:
        /*004c*/ 	.word	0x00000000
        /*0050*/ 	.short	0x0003
        /*0052*/ 	.short	0x0018
        /*0054*/ 	.byte	0x00, 0xf5, 0x21, 0x00


	//----- nvinfo : EIATTR_KPARAM_INFO
	.align		4
.L_57:
        /*0058*/ 	.byte	0x04, 0x17
        /*005a*/ 	.short	(.L_59 - .L_58)
.L_58:
        /*005c*/ 	.word	0x00000000
        /*0060*/ 	.short	0x0002
        /*0062*/ 	.short	0x0010
        /*0064*/ 	.byte	0x00, 0xf5, 0x21, 0x00


	//----- nvinfo : EIATTR_KPARAM_INFO
	.align		4
.L_59:
        /*0068*/ 	.byte	0x04, 0x17
        /*006a*/ 	.short	(.L_61 - .L_60)
.L_60:
        /*006c*/ 	.word	0x00000000
        /*0070*/ 	.short	0x0001
        /*0072*/ 	.short	0x0008
        /*0074*/ 	.byte	0x00, 0xf5, 0x21, 0x00


	//----- nvinfo : EIATTR_KPARAM_INFO
	.align		4
.L_61:
        /*0078*/ 	.byte	0x04, 0x17
        /*007a*/ 	.short	(.L_63 - .L_62)
.L_62:
        /*007c*/ 	.word	0x00000000
        /*0080*/ 	.short	0x0000
        /*0082*/ 	.short	0x0000
        /*0084*/ 	.byte	0x00, 0xf5, 0x21, 0x00


	//----- nvinfo : EIATTR_SPARSE_MMA_MASK
	.align		4
.L_63:
        /*0088*/ 	.byte	0x03, 0x50
        /*008a*/ 	.short	0x0000


	//----- nvinfo : EIATTR_MAXREG_COUNT
	.align		4
        /*008c*/ 	.byte	0x03, 0x1b
        /*008e*/ 	.short	0x00ff


	//----- nvinfo : EIATTR_NUM_BARRIERS
	.align		4
        /*0090*/ 	.byte	0x02, 0x4c
        /*0092*/ 	.byte	0x01
	.zero		1


	//----- nvinfo : EIATTR_MERCURY_ISA_VERSION
	.align		4
        /*0094*/ 	.byte	0x03, 0x5f
        /*0096*/ 	.short	0x0101


	//----- nvinfo : EIATTR_VRC_CTA_INIT_COUNT
	.align		4
        /*0098*/ 	.byte	0x02, 0x4a
	.zero		1
	.zero		1


	//----- nvinfo : EIATTR_EXIT_INSTR_OFFSETS
	.align		4
        /*009c*/ 	.byte	0x04, 0x1c
        /*009e*/ 	.short	(.L_65 - .L_64)


	//   ....[0]....
.L_64:
        /*00a0*/ 	.word	0x00000050


	//   ....[1]....
        /*00a4*/ 	.word	0x00000170


	//   ....[2]....
        /*00a8*/ 	.word	0x000003e0


	//   ....[3]....
        /*00ac*/ 	.word	0x00000440


	//   ....[4]....
        /*00b0*/ 	.word	0x00000540


	//   ....[5]....
        /*00b4*/ 	.word	0x000009c0


	//   ....[6]....
        /*00b8*/ 	.word	0x000010a0


	//----- nvinfo : EIATTR_CRS_STACK_SIZE
	.align		4
.L_65:
        /*00bc*/ 	.byte	0x04, 0x1e
        /*00be*/ 	.short	(.L_67 - .L_66)
.L_66:
        /*00c0*/ 	.word	0x00000000


	//----- nvinfo : EIATTR_CBANK_PARAM_SIZE
	.align		4
.L_67:
        /*00c4*/ 	.byte	0x03, 0x19
        /*00c6*/ 	.short	0x0038


	//----- nvinfo : EIATTR_PARAM_CBANK
	.align		4
        /*00c8*/ 	.byte	0x04, 0x0a
        /*00ca*/ 	.short	(.L_69 - .L_68)
	.align		4
.L_68:
        /*00cc*/ 	.word	index@(.nv.constant0.qqe_batch_f32)
        /*00d0*/ 	.short	0x0380
        /*00d2*/ 	.short	0x0038


	//----- nvinfo : EIATTR_SW_WAR
	.align		4
.L_69:
        /*00d4*/ 	.byte	0x04, 0x36
        /*00d6*/ 	.short	(.L_71 - .L_70)
.L_70:
        /*00d8*/ 	.word	0x00000008
.L_71:


//--------------------- .nv.callgraph             --------------------------
	.section	.nv.callgraph,"",@"SHT_CUDA_CALLGRAPH"
	.align	4
	.sectionentsize	8
	.align		4
        /*0000*/ 	.word	0x00000000
	.align		4
        /*0004*/ 	.word	0xffffffff
	.align		4
        /*0008*/ 	.word	0x00000000
	.align		4
        /*000c*/ 	.word	0xfffffffe
	.align		4
        /*0010*/ 	.word	0x00000000
	.align		4
        /*0014*/ 	.word	0xfffffffd
	.align		4
        /*0018*/ 	.word	0x00000000
	.align		4
        /*001c*/ 	.word	0xfffffffc


//--------------------- .text.qqe_many_series_one_param_time_major_f32 --------------------------
	.section	.text.qqe_many_series_one_param_time_major_f32,"ax",@progbits
	.align	128
        .global         qqe_many_series_one_param_time_major_f32
        .type           qqe_many_series_one_param_time_major_f32,@function
        .size           qqe_many_series_one_param_time_major_f32,(.L_x_59 - qqe_many_series_one_param_time_major_f32)
        .other          qqe_many_series_one_param_time_major_f32,@"STO_CUDA_ENTRY STV_DEFAULT"
qqe_many_series_one_param_time_major_f32:
.text.qqe_many_series_one_param_time_major_f32:
[----:B------:R-:W-:Y:S08]  /*0000*/  LDC R1, c[0x0][0x37c] ;  /* 0x0000df00ff017b82 */ /* 0x000ff00000000800 */
[----:B------:R-:W0:Y:S01]  /*0010*/  S2UR UR19, SR_CTAID.Y ;  /* 0x00000000001379c3 */ /* 0x000e220000002600 */
[----:B------:R-:W0:Y:S02]  /*0020*/  LDCU UR6, c[0x0][0x394] ;  /* 0x00007280ff0677ac */ /* 0x000e240008000800 */
[----:B0-----:R-:W-:-:S06]  /*0030*/  UISETP.GE.AND UP0, UPT, UR19, UR6, UPT ;  /* 0x000000061300728c */ /* 0x001fcc000bf06270 */
[----:B------:R-:W-:-:S13]  /*0040*/  PLOP3.LUT P0, PT, PT, PT, UP0, 0x80, 0x8 ;  /* 0x000000000008781c */ /* 0x000fda0003f0f008 */
[----:B------:R-:W-:Y:S05]  /*0050*/  @P0 EXIT ;  /* 0x000000000000094d */ /* 0x000fea0003800000 */
[----:B------:R-:W0:Y:S02]  /*0060*/  LDCU.64 UR8, c[0x0][0x388] ;  /* 0x00007100ff0877ac */ /* 0x000e240008000a00 */
[----:B0-----:R-:W-:-:S04]  /*0070*/  UISETP.LT.AND UP0, UPT, UR8, UR9, UPT ;  /* 0x000000090800728c */ /* 0x001fc8000bf01270 */
[----:B------:R-:W-:-:S04]  /*0080*/  USEL UR4, UR8, UR9, UP0 ;  /* 0x0000000908047287 */ /* 0x000fc80008000000 */
[----:B------:R-:W-:-:S06]  /*0090*/  UISETP.GE.AND UP0, UPT, UR4, 0x1, UPT ;  /* 0x000000010400788c */ /* 0x000fcc000bf06270 */
[----:B------:R-:W-:-:S13]  /*00a0*/  PLOP3.LUT P0, PT, PT, PT, UP0, 0x80, 0x8 ;  /* 0x000000000008781c */ /* 0x000fda0003f0f008 */
[----:B------:R-:W-:Y:S05]  /*00b0*/  @!P0 EXIT ;  /* 0x000000000000894d */ /* 0x000fea0003800000 */
[----:B------:R-:W0:Y:S01]  /*00c0*/  LDCU.64 UR4, c[0x0][0x3a0] ;  /* 0x00007400ff0477ac */ /* 0x000e220008000a00 */
[----:B------:R-:W1:Y:S01]  /*00d0*/  LDC R10, c[0x0][0x398] ;  /* 0x0000e600ff0a7b82 */ /* 0x000e620000000800 */
[----:B------:R-:W2:Y:S01]  /*00e0*/  LDCU.64 UR12, c[0x0][0x358] ;  /* 0x00006b00ff0c77ac */ /* 0x000ea20008000a00 */
[----:B0-----:R-:W-:-:S06]  /*00f0*/  UIMAD.WIDE.U32 UR4, UR19, 0x4, UR4 ;  /* 0x00000004130478a5 */ /* 0x001fcc000f8e0004 */
[----:B------:R-:W-:Y:S01]  /*0100*/  MOV R2, UR4 ;  /* 0x0000000400027c02 */ /* 0x000fe20008000f00 */
[----:B------:R-:W-:-:S05]  /*0110*/  IMAD.U32 R3, RZ, RZ, UR5 ;  /* 0x00000005ff037e24 */ /* 0x000fca000f8e00ff */
[----:B--2---:R-:W2:Y:S01]  /*0120*/  LDG.E.CONSTANT R2, desc[UR12][R2.64] ;  /* 0x0000000c02027981 */ /* 0x004ea2000c1e9900 */
[----:B------:R-:W-:Y:S01]  /*0130*/  USHF.L.U32 UR14, UR6, 0x1, URZ ;  /* 0x00000001060e7899 */ /* 0x000fe200080006ff */
[----:B------:R-:W-:Y:S01]  /*0140*/  BSSY.RECONVERGENT B0, `(.L_x_0) ;  /* 0x0000018000007945 */ /* 0x000fe20003800200 */
[----:B------:R-:W0:Y:S01]  /*0150*/  S2R R8, SR_TID.X ;  /* 0x0000000000087919 */ /* 0x000e220000002100 */
[----:B--2---:R-:W-:-:S13]  /*0160*/  R2UR UR10, R2 ;  /* 0x00000000020a72ca */ /* 0x004fda00000e0000 */
[----:B------:R-:W-:-:S04]  /*0170*/  UIADD3 UR8, UPT, UPT, UR10, UR8, URZ ;  /* 0x000000080a087290 */ /* 0x000fc8000fffe0ff */
[----:B------:R-:W-:-:S06]  /*0180*/  UIADD3 UR9, UPT, UPT, UR8, UR9, URZ ;  /* 0x0000000908097290 */ /* 0x000fcc000fffe0ff */
[----:B------:R-:W-:-:S04]  /*0190*/  MOV R5, UR9 ;  /* 0x0000000900057c02 */ /* 0x000fc80008000f00 */
[----:B-1----:R-:W-:-:S04]  /*01a0*/  VIADDMNMX R0, R5, 0xfffffffe, R10, PT ;  /* 0xfffffffe05007846 */ /* 0x002fc8000380010a */
[----:B------:R-:W-:-:S13]  /*01b0*/  R2UR UR11, R0 ;  /* 0x00000000000b72ca */ /* 0x000fda00000e0000 */
[----:B0-----:R-:W-:-:S13]  /*01c0*/  ISETP.GE.AND P0, PT, R8, UR11, PT ;  /* 0x0000000b08007c0c */ /* 0x001fda000bf06270 */
[----:B------:R-:W-:Y:S05]  /*01d0*/  @P0 BRA `(.L_x_1) ;  /* 0x0000000000380947 */ /* 0x000fea0003800000 */
[----:B------:R-:W0:Y:S01]  /*01e0*/  LDC R9, c[0x0][0x360] ;  /* 0x0000d800ff097b82 */ /* 0x000e220000000800 */
[----:B------:R-:W-:Y:S01]  /*01f0*/  IMAD.MOV.U32 R0, RZ, RZ, R8 ;  /* 0x000000ffff007224 */ /* 0x000fe200078e0008 */
[----:B------:R-:W-:-:S06]  /*0200*/  MOV R11, 0x7fc00000 ;  /* 0x7fc00000000b7802 */ /* 0x000fcc0000000f00 */
[----:B------:R-:W1:Y:S02]  /*0210*/  LDC.64 R6, c[0x0][0x3a8] ;  /* 0x0000ea00ff067b82 */ /* 0x000e640000000a00 */
.L_x_2:
[----:B--2---:R-:W-:Y:S01]  /*0220*/  IMAD.U32 R3, RZ, RZ, UR14 ;  /* 0x0000000eff037e24 */ /* 0x004fe2000f8e00ff */
[----:B------:R-:W-:-:S03]  /*0230*/  MOV R5, UR6 ;  /* 0x0000000600057c02 */ /* 0x000fc60008000f00 */
[----:B------:R-:W-:Y:S02]  /*0240*/  IMAD R3, R0, R3, UR19 ;  /* 0x0000001300037e24 */ /* 0x000fe4000f8e0203 */
[----:B0-----:R-:W-:Y:S02]  /*0250*/  IMAD.IADD R0, R9, 0x1, R0 ;  /* 0x0000000109007824 */ /* 0x001fe400078e0200 */
[----:B-1----:R-:W-:-:S03]  /*0260*/  IMAD.WIDE R2, R3, 0x4, R6 ;  /* 0x0000000403027825 */ /* 0x002fc600078e0206 */
[----:B------:R-:W-:Y:S02]  /*0270*/  ISETP.GE.AND P0, PT, R0, UR11, PT ;  /* 0x0000000b00007c0c */ /* 0x000fe4000bf06270 */
[----:B------:R2:W-:Y:S01]  /*0280*/  STG.E desc[UR12][R2.64], R11 ;  /* 0x0000000b02007986 */ /* 0x0005e2000c10190c */
[----:B------:R-:W-:-:S05]  /*0290*/  IMAD.WIDE R4, R5, 0x4, R2 ;  /* 0x0000000405047825 */ /* 0x000fca00078e0202 */
[----:B------:R2:W-:Y:S05]  /*02a0*/  STG.E desc[UR12][R4.64], R11 ;  /* 0x0000000b04007986 */ /* 0x0005ea000c10190c */
[----:B------:R-:W-:Y:S05]  /*02b0*/  @!P0 BRA `(.L_x_2) ;  /* 0xfffffffc00d88947 */ /* 0x000fea000383ffff */
.L_x_1:
[----:B------:R-:W-:Y:S05]  /*02c0*/  BSYNC.RECONVERGENT B0 ;  /* 0x0000000000007941 */ /* 0x000fea0003800200 */
.L_x_0:
[----:B------:R-:W0:Y:S08]  /*02d0*/  S2UR UR4, SR_CTAID.X ;  /* 0x00000000000479c3 */ /* 0x000e300000002500 */
[----:B------:R-:W-:Y:S01]  /*02e0*/  BAR.SYNC.DEFER_BLOCKING 0x0 ;  /* 0x0000000000007b1d */ /* 0x000fe20000010000 */
[----:B0-----:R-:W-:-:S04]  /*02f0*/  LOP3.LUT P0, RZ, R8, UR4, RZ, 0xfc, !PT ;  /* 0x0000000408ff7c12 */ /* 0x001fc8000f80fcff */
[----:B------:R-:W-:-:S13]  /*0300*/  ISETP.LE.OR P0, PT, R10, UR8, P0 ;  /* 0x000000080a007c0c */ /* 0x000fda0008703670 */
[----:B------:R-:W-:Y:S05]  /*0310*/  @P0 EXIT ;  /* 0x000000000000094d */ /* 0x000fea0003800000 */
[----:B--2---:R-:W-:Y:S02]  /*0320*/  HFMA2 R3, -RZ, RZ, 0, 5.9604644775390625e-08 ;  /* 0x00000001ff037431 */ /* 0x004fe400000001ff */
[----:B------:R-:W-:-:S03]  /*0330*/  IMAD.MOV.U32 R11, RZ, RZ, RZ ;  /* 0x000000ffff0b7224 */ /* 0x000fc600078e00ff */
[----:B------:R-:W-:Y:S02]  /*0340*/  VIADDMNMX R0, R10, -R3, UR8, PT ;  /* 0x000000080a007e46 */ /* 0x000fe4000b800903 */
[----:B------:R-:W-:Y:S02]  /*0350*/  MOV R3, RZ ;  /* 0x000000ff00037202 */ /* 0x000fe40000000f00 */
[----:B------:R-:W-:-:S13]  /*0360*/  ISETP.LE.AND P0, PT, R0, UR10, PT ;  /* 0x0000000a00007c0c */ /* 0x000fda000bf03270 */
[----:B------:R-:W-:Y:S05]  /*0370*/  @P0 BRA `(.L_x_3) ;  /* 0x0000000000600947 */ /* 0x000fea0003800000 */
[----:B------:R-:W-:Y:S01]  /*0380*/  IMAD.MOV.U32 R3, RZ, RZ, RZ ;  /* 0x000000ffff037224 */ /* 0x000fe200078e00ff */
[----:B------:R-:W-:Y:S01]  /*0390*/  MOV R11, RZ ;  /* 0x000000ff000b7202 */ /* 0x000fe20000000f00 */
[----:B------:R-:W0:Y:S01]  /*03a0*/  LDCU UR15, c[0x0][0x394] ;  /* 0x00007280ff0f77ac */ /* 0x000e220008000800 */
[----:B------:R-:W1:Y:S05]  /*03b0*/  LDCU.64 UR16, c[0x0][0x380] ;  /* 0x00007000ff1077ac */ /* 0x000e6a0008000a00 */
.L_x_4:
[----:B0-----:R-:W-:-:S04]  /*03c0*/  UIMAD UR6, UR10, UR15, UR19 ;  /* 0x0000000f0a0672a4 */ /* 0x001fc8000f8e0213 */
[----:B------:R-:W-:Y:S02]  /*03d0*/  UIADD3 UR4, UPT, UPT, UR6, UR15, URZ ;  /* 0x0000000f06047290 */ /* 0x000fe4000fffe0ff */
[----:B-1----:R-:W-:Y:S02]  /*03e0*/  UIMAD.WIDE UR6, UR6, 0x4, UR16 ;  /* 0x00000004060678a5 */ /* 0x002fe4000f8e0210 */
[----:B------:R-:W-:-:S04]  /*03f0*/  UIMAD.WIDE UR4, UR4, 0x4, UR16 ;  /* 0x00000004040478a5 */ /* 0x000fc8000f8e0210 */
[----:B------:R-:W-:Y:S01]  /*0400*/  MOV R7, UR7 ;  /* 0x0000000700077c02 */ /* 0x000fe20008000f00 */
[----:B------:R-:W-:Y:S01]  /*0410*/  IMAD.U32 R6, RZ, RZ, UR6 ;  /* 0x00000006ff067e24 */ /* 0x000fe2000f8e00ff */
[----:B------:R-:W-:Y:S01]  /*0420*/  MOV R5, UR5 ;  /* 0x0000000500057c02 */ /* 0x000fe20008000f00 */
[----:B------:R-:W-:-:S03]  /*0430*/  IMAD.U32 R4, RZ, RZ, UR4 ;  /* 0x00000004ff047e24 */ /* 0x000fc6000f8e00ff */
[----:B------:R-:W2:Y:S04]  /*0440*/  LDG.E.CONSTANT R7, desc[UR12][R6.64] ;  /* 0x0000000c06077981 */ /* 0x000ea8000c1e9900 */
[----:B------:R-:W2:Y:S02]  /*0450*/  LDG.E.CONSTANT R4, desc[UR12][R4.64] ;  /* 0x0000000c04047981 */ /* 0x000ea4000c1e9900 */
[----:B--2---:R-:W-:-:S05]  /*0460*/  FADD R2, R4, -R7 ;  /* 0x8000000704027221 */ /* 0x004fca0000000000 */
[----:B------:R-:W-:-:S13]  /*0470*/  FSETP.NE.AND P0, PT, |R2|, +INF , PT ;  /* 0x7f8000000200780b */ /* 0x000fda0003f05200 */
[----:B------:R-:W-:Y:S05]  /*0480*/  @!P0 EXIT ;  /* 0x000000000000894d */ /* 0x000fea0003800000 */
[CC--:B------:R-:W-:Y:S01]  /*0490*/  FSETP.GT.AND P0, PT, R4.reuse, R7.reuse, PT ;  /* 0x000000070400720b */ /* 0x0c0fe20003f04000 */
[----:B------:R-:W-:Y:S01]  /*04a0*/  UIADD3 UR10, UPT, UPT, UR10, 0x1, URZ ;  /* 0x000000010a0a7890 */ /* 0x000fe2000fffe0ff */
[----:B------:R-:W-:-:S11]  /*04b0*/  FSETP.GEU.AND P1, PT, R4, R7, PT ;  /* 0x000000070400720b */ /* 0x000fd60003f2e000 */
[----:B------:R-:W-:Y:S01]  /*04c0*/  @P0 FADD R11, R2, R11 ;  /* 0x0000000b020b0221 */ /* 0x000fe20000000000 */
[----:B------:R-:W-:Y:S01]  /*04d0*/  ISETP.NE.AND P0, PT, R0, UR10, PT ;  /* 0x0000000a00007c0c */ /* 0x000fe2000bf05270 */
[----:B------:R-:W-:-:S12]  /*04e0*/  @!P1 FADD R3, -R2, R3 ;  /* 0x0000000302039221 */ /* 0x000fd80000000100 */
[----:B------:R-:W-:Y:S05]  /*04f0*/  @P0 BRA `(.L_x_4) ;  /* 0xfffffffc00b00947 */ /* 0x000fea000383ffff */
.L_x_3:
[----:B------:R-:W0:Y:S02]  /*0500*/  LDCU UR4, c[0x0][0x388] ;  /* 0x00007100ff0477ac */ /* 0x000e240008000800 */
[----:B0-----:R-:W-:-:S05]  /*0510*/  I2FP.F32.U32 R0, UR4 ;  /* 0x0000000400007c45 */ /* 0x001fca0008201000 */
[----:B------:R-:W-:-:S05]  /*0520*/  VIADD R2, R0, 0x1800000 ;  /* 0x0180000000027836 */ /* 0x000fca0000000000 */
[----:B------:R-:W-:-:S04]  /*0530*/  LOP3.LUT R2, R2, 0x7f800000, RZ, 0xc0, !PT ;  /* 0x7f80000002027812 */ /* 0x000fc800078ec0ff */
[----:B------:R-:W-:-:S13]  /*0540*/  ISETP.GT.U32.AND P0, PT, R2, 0x1ffffff, PT ;  /* 0x01ffffff0200780c */ /* 0x000fda0003f04070 */
[----:B------:R-:W-:Y:S05]  /*0550*/  @P0 BRA `(.L_x_5) ;  /* 0x0000000000100947 */ /* 0x000fea0003800000 */
[----:B------:R-:W-:-:S07]  /*0560*/  MOV R2, 0x580 ;  /* 0x0000058000027802 */ /* 0x000fce0000000f00 */
[----:B------:R-:W-:Y:S05]  /*0570*/  CALL.REL.NOINC `($__internal_0_$__cuda_sm20_rcp_rn_f32_slowpath) ;  /* 0x0000000c00c47944 */ /* 0x000fea0003c00000 */
[----:B------:R-:W-:Y:S01]  /*0580*/  MOV R2, R0 ;  /* 0x0000000000027202 */ /* 0x000fe20000000f00 */
[----:B------:R-:W-:Y:S06]  /*0590*/  BRA `(.L_x_6) ;  /* 0x0000000000107947 */ /* 0x000fec0003800000 */
.L_x_5:
[----:B------:R-:W0:Y:S02]  /*05a0*/  MUFU.RCP R5, R0 ;  /* 0x0000000000057308 */ /* 0x000e240000001000 */
[----:B0-----:R-:W-:-:S04]  /*05b0*/  FFMA R2, R0, R5, -1 ;  /* 0xbf80000000027423 */ /* 0x001fc80000000005 */
[----:B------:R-:W-:-:S04]  /*05c0*/  FADD.FTZ R2, -R2, -RZ ;  /* 0x800000ff02027221 */ /* 0x000fc80000010100 */
[----:B------:R-:W-:-:S07]  /*05d0*/  FFMA R2, R5, R2, R5 ;  /* 0x0000000205027223 */ /* 0x000fce0000000005 */
.L_x_6:
[C---:B------:R-:W-:Y:S01]  /*05e0*/  FMUL R11, R2.reuse, R11 ;  /* 0x0000000b020b7220 */ /* 0x040fe20000400000 */
[----:B------:R-:W-:Y:S01]  /*05f0*/  FMUL R10, R2, R3 ;  /* 0x00000003020a7220 */ /* 0x000fe20000400000 */
[----:B------:R-:W-:Y:S02]  /*0600*/  IMAD.MOV.U32 R4, RZ, RZ, 0x42480000 ;  /* 0x42480000ff047424 */ /* 0x000fe400078e00ff */
[----:B------:R-:W-:Y:S01]  /*0610*/  FADD R5, RZ, R11 ;  /* 0x0000000bff057221 */ /* 0x000fe20000000000 */
[----:B------:R-:W-:-:S04]  /*0620*/  FADD R0, RZ, R10 ;  /* 0x0000000aff007221 */ /* 0x000fc80000000000 */
[----:B------:R-:W-:-:S05]  /*0630*/  FADD R7, R5, R0 ;  /* 0x0000000005077221 */ /* 0x000fca0000000000 */
[----:B------:R-:W-:-:S13]  /*0640*/  FSETP.NEU.AND P0, PT, R7, RZ, PT ;  /* 0x000000ff0700720b */ /* 0x000fda0003f0d000 */
[----:B------:R-:W-:Y:S05]  /*0650*/  @!P0 BRA `(.L_x_7) ;  /* 0x0000000000348947 */ /* 0x000fea0003800000 */
[----:B------:R-:W0:Y:S01]  /*0660*/  MUFU.RCP R3, R7 ;  /* 0x0000000700037308 */ /* 0x000e220000001000 */
[----:B------:R-:W-:-:S07]  /*0670*/  FMUL R0, R5, 100 ;  /* 0x42c8000005007820 */ /* 0x000fce0000400000 */
[----:B------:R-:W1:Y:S01]  /*0680*/  FCHK P0, R0, R7 ;  /* 0x0000000700007302 */ /* 0x000e620000000000 */
[----:B0-----:R-:W-:-:S04]  /*0690*/  FFMA R4, -R7, R3, 1 ;  /* 0x3f80000007047423 */ /* 0x001fc80000000103 */
[----:B------:R-:W-:-:S04]  /*06a0*/  FFMA R3, R3, R4, R3 ;  /* 0x0000000403037223 */ /* 0x000fc80000000003 */
[----:B------:R-:W-:-:S04]  /*06b0*/  FFMA R4, R0, R3, RZ ;  /* 0x0000000300047223 */ /* 0x000fc800000000ff */
[----:B------:R-:W-:-:S04]  /*06c0*/  FFMA R5, -R7, R4, R0 ;  /* 0x0000000407057223 */ /* 0x000fc80000000100 */
[----:B------:R-:W-:Y:S01]  /*06d0*/  FFMA R4, R3, R5, R4 ;  /* 0x0000000503047223 */ /* 0x000fe20000000004 */
[----:B-1----:R-:W-:Y:S06]  /*06e0*/  @!P0 BRA `(.L_x_7) ;  /* 0x0000000000108947 */ /* 0x002fec0003800000 */
[----:B------:R-:W-:Y:S02]  /*06f0*/  MOV R3, R7 ;  /* 0x0000000700037202 */ /* 0x000fe40000000f00 */
[----:B------:R-:W-:-:S07]  /*0700*/  MOV R14, 0x720 ;  /* 0x00000720000e7802 */ /* 0x000fce0000000f00 */
[----:B------:R-:W-:Y:S05]  /*0710*/  CALL.REL.NOINC `($__internal_1_$__cuda_sm3x_div_rn_noftz_f32_slowpath) ;  /* 0x0000001000307944 */ /* 0x000fea0003c00000 */
[----:B------:R-:W-:-:S07]  /*0720*/  IMAD.MOV.U32 R4, RZ, RZ, R0 ;  /* 0x000000ffff047224 */ /* 0x000fce00078e0000 */
.L_x_7:
[----:B------:R-:W0:Y:S01]  /*0730*/  LDCU UR6, c[0x0][0x38c] ;  /* 0x00007180ff0677ac */ /* 0x000e220008000800 */
[----:B------:R-:W-:Y:S01]  /*0740*/  UISETP.GE.AND UP0, UPT, UR8, UR11, UPT ;  /* 0x0000000b0800728c */ /* 0x000fe2000bf06270 */
[----:B------:R-:W1:Y:S05]  /*0750*/  LDCU.64 UR4, c[0x0][0x3a8] ;  /* 0x00007500ff0477ac */ /* 0x000e6a0008000a00 */
[----:B------:R-:W-:-:S05]  /*0760*/  PLOP3.LUT P0, PT, PT, PT, UP0, 0x80, 0x8 ;  /* 0x000000000008781c */ /* 0x000fca0003f0f008 */
[----:B------:R-:W2:Y:S01]  /*0770*/  @UP0 LDCU UR7, c[0x0][0x394] ;  /* 0x00007280ff0707ac */ /* 0x000ea20008000800 */
[----:B0-----:R-:W-:Y:S01]  /*0780*/  I2FP.F32.U32 R0, UR6 ;  /* 0x0000000600007c45 */ /* 0x001fe20008201000 */
[----:B------:R-:W-:-:S04]  /*0790*/  UIMAD UR6, UR8, UR14, UR19 ;  /* 0x0000000e080672a4 */ /* 0x000fc8000f8e0213 */
[----:B------:R-:W-:Y:S01]  /*07a0*/  FADD R3, R0, 1 ;  /* 0x3f80000000037421 */ /* 0x000fe20000000000 */
[----:B-1----:R-:W-:-:S03]  /*07b0*/  UIMAD.WIDE UR4, UR6, 0x4, UR4 ;  /* 0x00000004060478a5 */ /* 0x002fc6000f8e0204 */
[----:B------:R-:W0:Y:S03]  /*07c0*/  MUFU.RCP R0, R3 ;  /* 0x0000000300007308 */ /* 0x000e260000001000 */
[----:B------:R-:W-:Y:S01]  /*07d0*/  MOV R6, UR4 ;  /* 0x0000000400067c02 */ /* 0x000fe20008000f00 */
[----:B------:R-:W-:Y:S01]  /*07e0*/  IMAD.U32 R7, RZ, RZ, UR5 ;  /* 0x00000005ff077e24 */ /* 0x000fe2000f8e00ff */
[----:B--2---:R-:W-:-:S03]  /*07f0*/  @UP0 UIMAD.WIDE UR6, UR7, 0x4, UR4 ;  /* 0x00000004070608a5 */ /* 0x004fc6000f8e0204 */
[----:B------:R-:W-:Y:S01]  /*0800*/  UMOV UR4, 0x40000000 ;  /* 0x4000000000047882 */ /* 0x000fe20000000000 */
[----:B------:R1:W-:Y:S01]  /*0810*/  STG.E desc[UR12][R6.64], R4 ;  /* 0x0000000406007986 */ /* 0x0003e2000c10190c */
[----:B------:R-:W-:Y:S01]  /*0820*/  MOV R14, UR4 ;  /* 0x00000004000e7c02 */ /* 0x000fe20008000f00 */
[----:B------:R-:W-:Y:S01]  /*0830*/  IMAD.U32 R9, RZ, RZ, UR7 ;  /* 0x00000007ff097e24 */ /* 0x000fe2000f8e00ff */
[----:B------:R-:W-:Y:S01]  /*0840*/  MOV R8, UR6 ;  /* 0x0000000600087c02 */ /* 0x000fe20008000f00 */
[----:B0-----:R-:W-:-:S04]  /*0850*/  FFMA R5, -R3, R0, 1 ;  /* 0x3f80000003057423 */ /* 0x001fc80000000100 */
[----:B------:R1:W-:Y:S01]  /*0860*/  @P0 STG.E desc[UR12][R8.64], R4 ;  /* 0x0000000408000986 */ /* 0x0003e2000c10190c */
[----:B------:R-:W0:Y:S01]  /*0870*/  FCHK P0, R14, R3 ;  /* 0x000000030e007302 */ /* 0x000e220000000000 */
[----:B------:R-:W-:-:S04]  /*0880*/  FFMA R0, R0, R5, R0 ;  /* 0x0000000500007223 */ /* 0x000fc80000000000 */
[----:B------:R-:W-:-:S04]  /*0890*/  FFMA R5, R0, 2, RZ ;  /* 0x4000000000057823 */ /* 0x000fc800000000ff */
[----:B------:R-:W-:-:S04]  /*08a0*/  FFMA R12, -R3, R5, 2 ;  /* 0x40000000030c7423 */ /* 0x000fc80000000105 */
[----:B------:R-:W-:Y:S01]  /*08b0*/  FFMA R5, R0, R12, R5 ;  /* 0x0000000c00057223 */ /* 0x000fe20000000005 */
[----:B01----:R-:W-:Y:S06]  /*08c0*/  @!P0 BRA `(.L_x_8) ;  /* 0x0000000000108947 */ /* 0x003fec0003800000 */
[----:B------:R-:W-:Y:S01]  /*08d0*/  IMAD.MOV.U32 R0, RZ, RZ, 0x40000000 ;  /* 0x40000000ff007424 */ /* 0x000fe200078e00ff */
[----:B------:R-:W-:-:S07]  /*08e0*/  MOV R14, 0x900 ;  /* 0x00000900000e7802 */ /* 0x000fce0000000f00 */
[----:B------:R-:W-:Y:S05]  /*08f0*/  CALL.REL.NOINC `($__internal_1_$__cuda_sm3x_div_rn_noftz_f32_slowpath) ;  /* 0x0000000c00b87944 */ /* 0x000fea0003c00000 */
[----:B------:R-:W-:-:S07]  /*0900*/  MOV R5, R0 ;  /* 0x0000000000057202 */ /* 0x000fce0000000f00 */
.L_x_8:
[----:B------:R-:W0:Y:S01]  /*0910*/  LDCU UR5, c[0x0][0x398] ;  /* 0x00007300ff0577ac */ /* 0x000e220008000800 */
[----:B------:R-:W-:-:S04]  /*0920*/  UIADD3 UR4, UPT, UPT, UR8, 0x1, URZ ;  /* 0x0000000108047890 */ /* 0x000fc8000fffe0ff */
[----:B0-----:R-:W-:-:S06]  /*0930*/  UISETP.GE.AND UP0, UPT, UR4, UR5, UPT ;  /* 0x000000050400728c */ /* 0x001fcc000bf06270 */
[----:B------:R-:W-:-:S13]  /*0940*/  PLOP3.LUT P0, PT, PT, PT, UP0, 0x80, 0x8 ;  /* 0x000000000008781c */ /* 0x000fda0003f0f008 */
[----:B------:R-:W-:Y:S05]  /*0950*/  @P0 EXIT ;  /* 0x000000000000094d */ /* 0x000fea0003800000 */
[----:B------:R-:W0:Y:S01]  /*0960*/  LDCU UR7, c[0x0][0x394] ;  /* 0x00007280ff0777ac */ /* 0x000e220008000800 */
[----:B------:R-:W-:Y:S01]  /*0970*/  CS2R R6, SRZ ;  /* 0x0000000000067805 */ /* 0x000fe2000001ff00 */
[----:B------:R-:W-:Y:S01]  /*0980*/  IMAD.MOV.U32 R9, RZ, RZ, R4 ;  /* 0x000000ffff097224 */ /* 0x000fe200078e0004 */
[----:B------:R-:W-:Y:S01]  /*0990*/  MOV R8, R4 ;  /* 0x0000000400087202 */ /* 0x000fe20000000f00 */
[----:B------:R-:W-:Y:S01]  /*09a0*/  UMOV UR6, UR4 ;  /* 0x0000000400067c82 */ /* 0x000fe20008000000 */
[----:B------:R-:W-:Y:S01]  /*09b0*/  CS2R R12, SRZ ;  /* 0x00000000000c7805 */ /* 0x000fe2000001ff00 */
[----:B------:R-:W-:Y:S01]  /*09c0*/  UIADD3 UR16, UPT, UPT, UR8, -UR11, URZ ;  /* 0x8000000b08107290 */ /* 0x000fe2000fffe0ff */
[----:B------:R-:W1:Y:S01]  /*09d0*/  LDCU UR23, c[0x0][0x394] ;  /* 0x00007280ff1777ac */ /* 0x000e620008000800 */
[----:B------:R-:W2:Y:S01]  /*09e0*/  LDCU.64 UR26, c[0x0][0x3a8] ;  /* 0x00007500ff1a77ac */ /* 0x000ea20008000a00 */
[----:B------:R-:W3:Y:S01]  /*09f0*/  LDCU UR28, c[0x0][0x398] ;  /* 0x00007300ff1c77ac */ /* 0x000ee20008000800 */
[----:B0-----:R-:W-:-:S02]  /*0a00*/  UIMAD UR4, UR8, UR7, URZ ;  /* 0x00000007080472a4 */ /* 0x001fc4000f8e02ff */
[----:B------:R-:W-:Y:S02]  /*0a10*/  UIMAD UR5, UR6, UR7, URZ ;  /* 0x00000007060572a4 */ /* 0x000fe4000f8e02ff */
[----:B------:R-:W-:Y:S02]  /*0a20*/  UIADD3 UR15, UPT, UPT, UR4, UR19, URZ ;  /* 0x00000013040f7290 */ /* 0x000fe4000fffe0ff */
[----:B------:R-:W-:Y:S01]  /*0a30*/  ULEA UR4, UR4, UR7, 0x1 ;  /* 0x0000000704047291 */ /* 0x000fe2000f8e08ff */
[----:B------:R-:W0:Y:S01]  /*0a40*/  LDCU.64 UR24, c[0x0][0x380] ;  /* 0x00007000ff1877ac */ /* 0x000e220008000a00 */
[----:B------:R-:W4:Y:S01]  /*0a50*/  LDCU UR22, c[0x0][0x390] ;  /* 0x00007200ff1677ac */ /* 0x000f220008000800 */
[----:B------:R-:W-:Y:S02]  /*0a60*/  ULEA UR17, UR5, UR19, 0x1 ;  /* 0x0000001305117291 */ /* 0x000fe4000f8e08ff */
[----:B------:R-:W-:Y:S02]  /*0a70*/  UIADD3 UR10, UPT, UPT, UR5, UR19, URZ ;  /* 0x00000013050a7290 */ /* 0x000fe4000fffe0ff */
[----:B------:R-:W-:Y:S01]  /*0a80*/  UIADD3 UR7, UPT, UPT, UR4, UR19, URZ ;  /* 0x0000001304077290 */ /* 0x000fe2000fffe0ff */
[----:B-123--:R-:W-:-:S11]  /*0a90*/  UMOV UR18, 0x1 ;  /* 0x0000000100127882 */ /* 0x00efd60000000000 */
.L_x_16:
[----:B0-----:R-:W-:Y:S02]  /*0aa0*/  UIMAD.WIDE UR4, UR10, 0x4, UR24 ;  /* 0x000000040a0478a5 */ /* 0x001fe4000f8e0218 */
[----:B------:R-:W-:-:S04]  /*0ab0*/  UIMAD.WIDE UR20, UR15, 0x4, UR24 ;  /* 0x000000040f1478a5 */ /* 0x000fc8000f8e0218 */
[----:B------:R-:W-:Y:S01]  /*0ac0*/  IMAD.U32 R16, RZ, RZ, UR4 ;  /* 0x00000004ff107e24 */ /* 0x000fe2000f8e00ff */
[----:B------:R-:W-:Y:S01]  /*0ad0*/  MOV R17, UR5 ;  /* 0x0000000500117c02 */ /* 0x000fe20008000f00 */
[----:B------:R-:W-:Y:S01]  /*0ae0*/  IMAD.U32 R18, RZ, RZ, UR20 ;  /* 0x00000014ff127e24 */ /* 0x000fe2000f8e00ff */
[----:B------:R-:W-:-:S03]  /*0af0*/  MOV R19, UR21 ;  /* 0x0000001500137c02 */ /* 0x000fc60008000f00 */
[----:B------:R-:W2:Y:S04]  /*0b00*/  LDG.E.CONSTANT R16, desc[UR12][R16.64] ;  /* 0x0000000c10107981 */ /* 0x000ea8000c1e9900 */
[----:B------:R-:W2:Y:S01]  /*0b10*/  LDG.E.CONSTANT R19, desc[UR12][R18.64] ;  /* 0x0000000c12137981 */ /* 0x000ea2000c1e9900 */
[----:B------:R-:W-:-:S04]  /*0b20*/  FADD R21, -R2, 1 ;  /* 0x3f80000002157421 */ /* 0x000fc80000000100 */
[C---:B------:R-:W-:Y:S01]  /*0b30*/  FMUL R0, R21.reuse, R11 ;  /* 0x0000000b15007220 */ /* 0x040fe20000400000 */
[C---:B-1----:R-:W-:Y:S01]  /*0b40*/  FMUL R15, R21.reuse, R12 ;  /* 0x0000000c150f7220 */ /* 0x042fe20000400000 */
[C---:B------:R-:W-:Y:S01]  /*0b50*/  FMUL R3, R21.reuse, R10 ;  /* 0x0000000a15037220 */ /* 0x040fe20000400000 */
[C---:B------:R-:W-:Y:S01]  /*0b60*/  FMUL R14, R21.reuse, R13 ;  /* 0x0000000d150e7220 */ /* 0x040fe20000400000 */
[C---:B------:R-:W-:Y:S01]  /*0b70*/  FFMA R11, R21.reuse, R11, -R0 ;  /* 0x0000000b150b7223 */ /* 0x040fe20000000800 */
[C---:B------:R-:W-:Y:S01]  /*0b80*/  FFMA R12, R21.reuse, R12, -R15 ;  /* 0x0000000c150c7223 */ /* 0x040fe2000000080f */
[C---:B------:R-:W-:Y:S01]  /*0b90*/  FFMA R20, R21.reuse, R10, -R3 ;  /* 0x0000000a15147223 */ /* 0x040fe20000000803 */
[--C-:B------:R-:W-:Y:S01]  /*0ba0*/  FFMA R13, R21, R13, -R14.reuse ;  /* 0x0000000d150d7223 */ /* 0x100fe2000000080e */
[----:B------:R-:W-:Y:S01]  /*0bb0*/  FADD R10, R3, R14 ;  /* 0x0000000e030a7221 */ /* 0x000fe20000000000 */
[----:B------:R-:W-:Y:S02]  /*0bc0*/  FADD R11, R11, R12 ;  /* 0x0000000c0b0b7221 */ /* 0x000fe40000000000 */
[----:B------:R-:W-:Y:S01]  /*0bd0*/  FADD R12, R20, R13 ;  /* 0x0000000d140c7221 */ /* 0x000fe20000000000 */
[----:B------:R-:W-:-:S04]  /*0be0*/  FADD R23, -R3, R10 ;  /* 0x0000000a03177221 */ /* 0x000fc80000000100 */
[--C-:B------:R-:W-:Y:S01]  /*0bf0*/  FADD R24, R10, -R23.reuse ;  /* 0x800000170a187221 */ /* 0x100fe20000000000 */
[----:B------:R-:W-:-:S03]  /*0c00*/  FADD R20, R14, -R23 ;  /* 0x800000170e147221 */ /* 0x000fc60000000000 */
[----:B------:R-:W-:Y:S01]  /*0c10*/  FADD R27, R3, -R24 ;  /* 0x80000018031b7221 */ /* 0x000fe20000000000 */
[C---:B--2---:R-:W-:Y:S01]  /*0c20*/  FADD R21, R16.reuse, -R19 ;  /* 0x8000001310157221 */ /* 0x044fe20000000000 */
[----:B------:R-:W-:Y:S01]  /*0c30*/  FSETP.GEU.AND P0, PT, R16, R19, PT ;  /* 0x000000131000720b */ /* 0x000fe20003f0e000 */
[----:B------:R-:W-:-:S03]  /*0c40*/  FADD R19, R0, R15 ;  /* 0x0000000f00137221 */ /* 0x000fc60000000000 */
[----:B------:R-:W-:Y:S01]  /*0c50*/  FSEL R17, -R21, RZ, !P0 ;  /* 0x000000ff15117208 */ /* 0x000fe20004000100 */
[----:B------:R-:W-:Y:S01]  /*0c60*/  FADD R22, -R0, R19 ;  /* 0x0000001300167221 */ /* 0x000fe20000000100 */
[----:B------:R-:W-:-:S03]  /*0c70*/  FMNMX R21, RZ, R21, !PT ;  /* 0x00000015ff157209 */ /* 0x000fc60007800000 */
[-C--:B------:R-:W-:Y:S01]  /*0c80*/  FMUL R16, R17, R2.reuse ;  /* 0x0000000211107220 */ /* 0x080fe20000400000 */
[--C-:B------:R-:W-:Y:S01]  /*0c90*/  FADD R25, R19, -R22.reuse ;  /* 0x8000001613197221 */ /* 0x100fe20000000000 */
[-C--:B------:R-:W-:Y:S01]  /*0ca0*/  FMUL R18, R21, R2.reuse ;  /* 0x0000000215127220 */ /* 0x080fe20000400000 */
[----:B------:R-:W-:Y:S01]  /*0cb0*/  FADD R15, R15, -R22 ;  /* 0x800000160f0f7221 */ /* 0x000fe20000000000 */
[----:B------:R-:W-:Y:S01]  /*0cc0*/  FADD R13, R16, R10 ;  /* 0x0000000a100d7221 */ /* 0x000fe20000000000 */
[----:B------:R-:W-:Y:S01]  /*0cd0*/  FADD R22, R0, -R25 ;  /* 0x8000001900167221 */ /* 0x000fe20000000000 */
[----:B------:R-:W-:Y:S01]  /*0ce0*/  FADD R14, R18, R19 ;  /* 0x00000013120e7221 */ /* 0x000fe20000000000 */
[----:B------:R-:W-:Y:S01]  /*0cf0*/  FADD R0, R27, R20 ;  /* 0x000000141b007221 */ /* 0x000fe20000000000 */
[----:B------:R-:W-:Y:S01]  /*0d00*/  FADD R3, -R10, R13 ;  /* 0x0000000d0a037221 */ /* 0x000fe20000000100 */
[----:B------:R-:W-:Y:S01]  /*0d10*/  FADD R15, R22, R15 ;  /* 0x0000000f160f7221 */ /* 0x000fe20000000000 */
[----:B------:R-:W-:Y:S01]  /*0d20*/  FADD R23, -R19, R14 ;  /* 0x0000000e13177221 */ /* 0x000fe20000000100 */
[----:B------:R-:W-:Y:S01]  /*0d30*/  FFMA R17, R17, R2, -R16 ;  /* 0x0000000211117223 */ /* 0x000fe20000000810 */
[----:B------:R-:W-:-:S02]  /*0d40*/  FADD R25, R13, -R3 ;  /* 0x800000030d197221 */ /* 0x000fc40000000000 */
[--C-:B------:R-:W-:Y:S01]  /*0d50*/  FADD R20, R14, -R23.reuse ;  /* 0x800000170e147221 */ /* 0x100fe20000000000 */
[----:B------:R-:W-:Y:S01]  /*0d60*/  FADD R23, R18, -R23 ;  /* 0x8000001712177221 */ /* 0x000fe20000000000 */
[----:B------:R-:W-:Y:S01]  /*0d70*/  FADD R25, R10, -R25 ;  /* 0x800000190a197221 */ /* 0x000fe20000000000 */
[----:B------:R-:W-:Y:S01]  /*0d80*/  FADD R10, R16, -R3 ;  /* 0x80000003100a7221 */ /* 0x000fe20000000000 */
[----:B------:R-:W-:Y:S01]  /*0d90*/  FADD R20, R19, -R20 ;  /* 0x8000001413147221 */ /* 0x000fe20000000000 */
[----:B------:R-:W-:Y:S01]  /*0da0*/  FFMA R18, R21, R2, -R18 ;  /* 0x0000000215127223 */ /* 0x000fe20000000812 */
[----:B------:R-:W-:Y:S01]  /*0db0*/  FADD R12, R17, R12 ;  /* 0x0000000c110c7221 */ /* 0x000fe20000000000 */
[----:B------:R-:W-:Y:S01]  /*0dc0*/  FADD R25, R25, R10 ;  /* 0x0000000a19197221 */ /* 0x000fe20000000000 */
[----:B------:R-:W-:Y:S01]  /*0dd0*/  FADD R20, R20, R23 ;  /* 0x0000001714147221 */ /* 0x000fe20000000000 */
[----:B------:R-:W-:Y:S02]  /*0de0*/  FADD R11, R18, R11 ;  /* 0x0000000b120b7221 */ /* 0x000fe40000000000 */
[----:B------:R-:W-:Y:S01]  /*0df0*/  FADD R25, R0, R25 ;  /* 0x0000001900197221 */ /* 0x000fe20000000000 */
[----:B------:R-:W-:-:S03]  /*0e00*/  FADD R20, R15, R20 ;  /* 0x000000140f147221 */ /* 0x000fc60000000000 */
[----:B------:R-:W-:Y:S01]  /*0e10*/  FADD R0, R12, R25 ;  /* 0x000000190c007221 */ /* 0x000fe20000000000 */
[----:B------:R-:W-:-:S03]  /*0e20*/  FADD R3, R11, R20 ;  /* 0x000000140b037221 */ /* 0x000fc60000000000 */
[----:B------:R-:W-:Y:S01]  /*0e30*/  FADD R10, R13, R0 ;  /* 0x000000000d0a7221 */ /* 0x000fe20000000000 */
[----:B------:R-:W-:-:S03]  /*0e40*/  FADD R11, R14, R3 ;  /* 0x000000030e0b7221 */ /* 0x000fc60000000000 */
[----:B------:R-:W-:Y:S01]  /*0e50*/  FADD R13, -R13, R10 ;  /* 0x0000000a0d0d7221 */ /* 0x000fe20000000100 */
[----:B------:R-:W-:-:S03]  /*0e60*/  FADD R12, -R14, R11 ;  /* 0x0000000b0e0c7221 */ /* 0x000fc60000000100 */
[----:B------:R-:W-:Y:S01]  /*0e70*/  FADD R13, R0, -R13 ;  /* 0x8000000d000d7221 */ /* 0x000fe20000000000 */
[----:B------:R-:W-:Y:S01]  /*0e80*/  FADD R12, R3, -R12 ;  /* 0x8000000c030c7221 */ /* 0x000fe20000000000 */
[----:B------:R-:W-:Y:S02]  /*0e90*/  HFMA2 R3, -RZ, RZ, 3.140625, 0 ;  /* 0x42480000ff037431 */ /* 0x000fe400000001ff */
[----:B------:R-:W-:Y:S01]  /*0ea0*/  FADD R0, R10, R13 ;  /* 0x0000000d0a007221 */ /* 0x000fe20000000000 */
[----:B------:R-:W-:-:S04]  /*0eb0*/  FADD R15, R11, R12 ;  /* 0x0000000c0b0f7221 */ /* 0x000fc80000000000 */
        /* <DEDUP_REMOVED lines=12> */
[----:B------:R-:W-:Y:S01]  /*0f80*/  IMAD.MOV.U32 R3, RZ, RZ, R17 ;  /* 0x000000ffff037224 */ /* 0x000fe200078e0011 */
[----:B------:R-:W-:-:S07]  /*0f90*/  MOV R14, 0xfb0 ;  /* 0x00000fb0000e7802 */ /* 0x000fce0000000f00 */
[----:B----4-:R-:W-:Y:S05]  /*0fa0*/  CALL.REL.NOINC `($__internal_1_$__cuda_sm3x_div_rn_noftz_f32_slowpath) ;  /* 0x00000008000c7944 */ /* 0x010fea0003c00000 */
[----:B------:R-:W-:-:S07]  /*0fb0*/  MOV R3, R0 ;  /* 0x0000000000037202 */ /* 0x000fce0000000f00 */
.L_x_9:
[----:B------:R-:W-:-:S09]  /*0fc0*/  UISETP.GE.AND UP0, UPT, UR6, UR9, UPT ;  /* 0x000000090600728c */ /* 0x000fd2000bf06270 */
[----:B------:R-:W-:Y:S05]  /*0fd0*/  BRA.U UP0, `(.L_x_10) ;  /* 0x0000000100487547 */ /* 0x000fea000b800000 */
[----:B------:R-:W-:-:S06]  /*0fe0*/  UIADD3 UR4, UPT, UPT, UR18, 0x1, URZ ;  /* 0x0000000112047890 */ /* 0x000fcc000fffe0ff */
[----:B------:R-:W-:-:S04]  /*0ff0*/  I2FP.F32.S32 R15, UR4 ;  /* 0x00000004000f7c45 */ /* 0x000fc80008201400 */
[----:B------:R-:W0:Y:S01]  /*1000*/  MUFU.RCP R9, R15 ;  /* 0x0000000f00097308 */ /* 0x000e220000001000 */
[----:B------:R-:W-:-:S04]  /*1010*/  FADD R0, R15, -1 ;  /* 0xbf8000000f007421 */ /* 0x000fc80000000000 */
[----:B------:R-:W-:-:S04]  /*1020*/  FFMA R0, R8, R0, R3 ;  /* 0x0000000008007223 */ /* 0x000fc80000000003 */
        /* <DEDUP_REMOVED lines=9> */
[----:B----4-:R-:W-:Y:S05]  /*10c0*/  CALL.REL.NOINC `($__internal_1_$__cuda_sm3x_div_rn_noftz_f32_slowpath) ;  /* 0x0000000400c47944 */ /* 0x010fea0003c00000 */
[----:B------:R-:W-:-:S07]  /*10d0*/  IMAD.MOV.U32 R8, RZ, RZ, R0 ;  /* 0x000000ffff087224 */ /* 0x000fce00078e0000 */
.L_x_11:
[----:B------:R-:W-:Y:S01]  /*10e0*/  MOV R9, R8 ;  /* 0x0000000800097202 */ /* 0x000fe20000000f00 */
[----:B------:R-:W-:Y:S06]  /*10f0*/  BRA `(.L_x_12) ;  /* 0x00000000000c7947 */ /* 0x000fec0003800000 */
.L_x_10:
[----:B------:R-:W-:Y:S01]  /*1100*/  FMUL R0, R3, R5 ;  /* 0x0000000503007220 */ /* 0x000fe20000400000 */
[----:B------:R-:W-:-:S04]  /*1110*/  FADD R3, -R5, 1 ;  /* 0x3f80000005037421 */ /* 0x000fc80000000100 */
[----:B------:R-:W-:-:S07]  /*1120*/  FFMA R9, R3, R9, R0 ;  /* 0x0000000903097223 */ /* 0x000fce0000000000 */
.L_x_12:
[----:B------:R-:W-:Y:S02]  /*1130*/  UIMAD.WIDE UR4, UR17, 0x4, UR26 ;  /* 0x00000004110478a5 */ /* 0x000fe4000f8e021a */
[----:B------:R-:W-:-:S04]  /*1140*/  UIADD3 UR16, UPT, UPT, UR16, 0x1, URZ ;  /* 0x0000000110107890 */ /* 0x000fc8000fffe0ff */
[----:B------:R-:W-:Y:S01]  /*1150*/  MOV R14, UR4 ;  /* 0x00000004000e7c02 */ /* 0x000fe20008000f00 */
[----:B------:R-:W-:Y:S01]  /*1160*/  IMAD.U32 R15, RZ, RZ, UR5 ;  /* 0x00000005ff0f7e24 */ /* 0x000fe2000f8e00ff */
[----:B------:R-:W-:-:S04]  /*1170*/  UISETP.NE.AND UP0, UPT, UR16, URZ, UPT ;  /* 0x000000ff1000728c */ /* 0x000fc8000bf05270 */
[----:B------:R0:W-:Y:S05]  /*1180*/  STG.E desc[UR12][R14.64], R9 ;  /* 0x000000090e007986 */ /* 0x0001ea000c10190c */
[----:B------:R-:W-:Y:S05]  /*1190*/  BRA.U UP0, `(.L_x_13) ;  /* 0x0000000100247547 */ /* 0x000fea000b800000 */
[----:B------:R-:W1:Y:S01]  /*11a0*/  S2UR UR4, SR_CTAID.Y ;  /* 0x00000000000479c3 */ /* 0x000e620000002600 */
[----:B------:R-:W-:Y:S01]  /*11b0*/  IMAD.MOV.U32 R4, RZ, RZ, R9 ;  /* 0x000000ffff047224 */ /* 0x000fe200078e0009 */
[----:B-1----:R-:W-:-:S04]  /*11c0*/  UIADD3 UR4, UPT, UPT, UR4, UR23, URZ ;  /* 0x0000001704047290 */ /* 0x002fc8000fffe0ff */
[----:B------:R-:W-:-:S04]  /*11d0*/  UIMAD UR4, UR11, UR14, UR4 ;  /* 0x0000000e0b0472a4 */ /* 0x000fc8000f8e0204 */
[----:B------:R-:W-:-:S06]  /*11e0*/  UIMAD.WIDE UR4, UR4, 0x4, UR26 ;  /* 0x00000004040478a5 */ /* 0x000fcc000f8e021a */
[----:B0-----:R-:W-:Y:S02]  /*11f0*/  MOV R14, UR4 ;  /* 0x00000004000e7c02 */ /* 0x001fe40008000f00 */
[----:B------:R-:W-:-:S05]  /*1200*/  MOV R15, UR5 ;  /* 0x00000005000f7c02 */ /* 0x000fca0008000f00 */
[----:B------:R0:W-:Y:S01]  /*1210*/  STG.E desc[UR12][R14.64], R9 ;  /* 0x000000090e007986 */ /* 0x0001e2000c10190c */
[----:B------:R-:W-:Y:S05]  /*1220*/  BRA `(.L_x_14) ;  /* 0x0000000000747947 */ /* 0x000fea0003800000 */
.L_x_13:
[----:B------:R-:W-:-:S04]  /*1230*/  UIADD3 UR4, UPT, UPT, UR6, -0x1, URZ ;  /* 0xffffffff06047890 */ /* 0x000fc8000fffe0ff */
[----:B------:R-:W-:-:S09]  /*1240*/  UISETP.GE.AND UP0, UPT, UR4, UR11, UPT ;  /* 0x0000000b0400728c */ /* 0x000fd2000bf06270 */
[----:B------:R-:W-:Y:S05]  /*1250*/  BRA.U !UP0, `(.L_x_14) ;  /* 0x0000000108687547 */ /* 0x000fea000b800000 */
[----:B------:R-:W-:-:S06]  /*1260*/  UIMAD.WIDE UR4, UR7, 0x4, UR26 ;  /* 0x00000004070478a5 */ /* 0x000fcc000f8e021a */
[----:B------:R-:W-:Y:S02]  /*1270*/  MOV R16, UR4 ;  /* 0x0000000400107c02 */ /* 0x000fe40008000f00 */
[----:B------:R-:W-:-:S05]  /*1280*/  MOV R17, UR5 ;  /* 0x0000000500117c02 */ /* 0x000fca0008000f00 */
[----:B------:R-:W2:Y:S01]  /*1290*/  LDG.E R16, desc[UR12][R16.64] ;  /* 0x0000000c10107981 */ /* 0x000ea2000c1e1900 */
[----:B------:R-:W-:Y:S01]  /*12a0*/  FADD R0, -R4, R9 ;  /* 0x0000000904007221 */ /* 0x000fe20000000100 */
[----:B------:R-:W-:-:S03]  /*12b0*/  UIMAD.WIDE.U32 UR4, UR14, 0x4, UR4 ;  /* 0x000000040e0478a5 */ /* 0x000fc6000f8e0004 */
[----:B------:R-:W-:-:S03]  /*12c0*/  FMUL R0, |R0|, 0.071428574621677398682 ;  /* 0x3d92492500007820 */ /* 0x000fc60000400200 */
[----:B0-----:R-:W-:Y:S02]  /*12d0*/  IMAD.U32 R14, RZ, RZ, UR4 ;  /* 0x00000004ff0e7e24 */ /* 0x001fe4000f8e00ff */
[----:B------:R-:W-:Y:S01]  /*12e0*/  FFMA R7, R7, 0.92857140302658081055, R0 ;  /* 0x3f6db6db07077823 */ /* 0x000fe20000000000 */
[----:B------:R-:W-:-:S03]  /*12f0*/  MOV R15, UR5 ;  /* 0x00000005000f7c02 */ /* 0x000fc60008000f00 */
[----:B------:R-:W-:-:S04]  /*1300*/  FMUL R3, R7, 0.071428574621677398682 ;  /* 0x3d92492507037820 */ /* 0x000fc80000400000 */
[----:B------:R-:W-:-:S04]  /*1310*/  FFMA R6, R6, 0.92857140302658081055, R3 ;  /* 0x3f6db6db06067823 */ /* 0x000fc80000000003 */
[----:B----4-:R-:W-:-:S05]  /*1320*/  FFMA R19, R6, UR22, R9 ;  /* 0x0000001606137c23 */ /* 0x010fca0008000009 */
[----:B------:R-:W-:Y:S02]  /*1330*/  MOV R3, R19 ;  /* 0x0000001300037202 */ /* 0x000fe40000000f00 */
[----:B--2---:R-:W-:-:S13]  /*1340*/  FSETP.GEU.AND P0, PT, R19, R16, PT ;  /* 0x000000101300720b */ /* 0x004fda0003f0e000 */
[----:B------:R-:W-:Y:S05]  /*1350*/  @!P0 BRA `(.L_x_15) ;  /* 0x0000000000208947 */ /* 0x000fea0003800000 */
[----:B------:R-:W-:Y:S01]  /*1360*/  FSETP.GEU.AND P0, PT, R4, R16, PT ;  /* 0x000000100400720b */ /* 0x000fe20003f0e000 */
[----:B------:R-:W-:-:S03]  /*1370*/  FFMA R3, -R6, UR22, R9 ;  /* 0x0000001606037c23 */ /* 0x000fc60008000109 */
[----:B------:R-:W-:-:S04]  /*1380*/  FSETP.GT.AND P0, PT, R9, R16, !P0 ;  /* 0x000000100900720b */ /* 0x000fc80004704000 */
[----:B------:R-:W-:-:S04]  /*1390*/  FSETP.GT.OR P0, PT, R3, R16, P0 ;  /* 0x000000100300720b */ /* 0x000fc80000704400 */
[----:B------:R-:W-:-:S09]  /*13a0*/  FSETP.GEU.OR P2, PT, R9, R16, P0 ;  /* 0x000000100900720b */ /* 0x000fd2000074e400 */
[----:B------:R-:W-:-:S04]  /*13b0*/  @!P0 FSETP.GT.AND P1, PT, R4, R16, PT ;  /* 0x000000100400820b */ /* 0x000fc80003f24000 */
[----:B------:R-:W-:-:S05]  /*13c0*/  @!P2 FSEL R16, R19, R16, P1 ;  /* 0x000000101310a208 */ /* 0x000fca0000800000 */
[----:B------:R-:W-:-:S07]  /*13d0*/  @!P0 IMAD.MOV.U32 R3, RZ, RZ, R16 ;  /* 0x000000ffff038224 */ /* 0x000fce00078e0010 */
.L_x_15:
[----:B------:R1:W-:Y:S01]  /*13e0*/  STG.E desc[UR12][R14.64], R3 ;  /* 0x000000030e007986 */ /* 0x0003e2000c10190c */
[----:B------:R-:W-:-:S07]  /*13f0*/  MOV R4, R9 ;  /* 0x0000000900047202 */ /* 0x000fce0000000f00 */
.L_x_14:
[----:B------:R-:W-:Y:S02]  /*1400*/  UIADD3 UR6, UPT, UPT, UR6, 0x1, URZ ;  /* 0x0000000106067890 */ /* 0x000fe4000fffe0ff */
[----:B------:R-:W-:Y:S02]  /*1410*/  UIADD3 UR15, UPT, UPT, UR15, UR23, URZ ;  /* 0x000000170f0f7290 */ /* 0x000fe4000fffe0ff */
[----:B------:R-:W-:Y:S02]  /*1420*/  UISETP.GE.AND UP0, UPT, UR6, UR28, UPT ;  /* 0x0000001c0600728c */ /* 0x000fe4000bf06270 */
[----:B------:R-:W-:Y:S02]  /*1430*/  UIADD3 UR7, UPT, UPT, UR14, UR7, URZ ;  /* 0x000000070e077290 */ /* 0x000fe4000fffe0ff */
[----:B------:R-:W-:Y:S02]  /*1440*/  UIADD3 UR18, UPT, UPT, UR18, 0x1, URZ ;  /* 0x0000000112127890 */ /* 0x000fe4000fffe0ff */
[----:B------:R-:W-:-:S02]  /*1450*/  UIADD3 UR17, UPT, UPT, UR14, UR17, URZ ;  /* 0x000000110e117290 */ /* 0x000fc4000fffe0ff */
[----:B------:R-:W-:Y:S01]  /*1460*/  UIADD3 UR10, UPT, UPT, UR10, UR23, URZ ;  /* 0x000000170a0a7290 */ /* 0x000fe2000fffe0ff */
[----:B------:R-:W-:Y:S11]  /*1470*/  BRA.U !UP0, `(.L_x_16) ;  /* 0xfffffff508887547 */ /* 0x000ff6000b83ffff */
[----:B----4-:R-:W-:Y:S05]  /*1480*/  EXIT ;  /* 0x000000000000794d */ /* 0x010fea0003800000 */
        .weak           $__internal_0_$__cuda_sm20_rcp_rn_f32_slowpath
        .type           $__internal_0_$__cuda_sm20_rcp_rn_f32_slowpath,@function
        .size           $__internal_0_$__cuda_sm20_rcp_rn_f32_slowpath,($__internal_1_$__cuda_sm3x_div_rn_noftz_f32_slowpath - $__internal_0_$__cuda_sm20_rcp_rn_f32_slowpath)
$__internal_0_$__cuda_sm20_rcp_rn_f32_slowpath:
[----:B------:R-:W-:-:S04]  /*1490*/  SHF.L.U32 R4, R0, 0x1, RZ ;  /* 0x0000000100047819 */ /* 0x000fc800000006ff */
[----:B------:R-:W-:-:S04]  /*14a0*/  SHF.R.U32.HI R4, RZ, 0x18, R4 ;  /* 0x00000018ff047819 */ /* 0x000fc80000011604 */
[----:B------:R-:W-:-:S13]  /*14b0*/  ISETP.NE.U32.AND P0, PT, R4, RZ, PT ;  /* 0x000000ff0400720c */ /* 0x000fda0003f05070 */
[----:B------:R-:W-:Y:S05]  /*14c0*/  @P0 BRA `(.L_x_17) ;  /* 0x00000000002c0947 */ /* 0x000fea0003800000 */
[----:B------:R-:W-:-:S05]  /*14d0*/  IMAD.SHL.U32 R4, R0, 0x2, RZ ;  /* 0x0000000200047824 */ /* 0x000fca00078e00ff */
[----:B------:R-:W-:-:S13]  /*14e0*/  ISETP.NE.AND P0, PT, R4, RZ, PT ;  /* 0x000000ff0400720c */ /* 0x000fda0003f05270 */
[----:B------:R2:W3:Y:S01]  /*14f0*/  @!P0 MUFU.RCP R4, R0 ;  /* 0x0000000000048308 */ /* 0x0004e20000001000 */
[----:B------:R-:W-:Y:S05]  /*1500*/  @!P0 BRA `(.L_x_18) ;  /* 0x0000000000a48947 */ /* 0x000fea0003800000 */
[----:B------:R-:W-:-:S04]  /*1510*/  FFMA R5, R0, 1.84467440737095516160e+19, RZ ;  /* 0x5f80000000057823 */ /* 0x000fc800000000ff */
[----:B--2---:R-:W3:Y:S02]  /*1520*/  MUFU.RCP R0, R5 ;  /* 0x0000000500007308 */ /* 0x004ee40000001000 */
[----:B---3--:R-:W-:-:S04]  /*1530*/  FFMA R4, R5, R0, -1 ;  /* 0xbf80000005047423 */ /* 0x008fc80000000000 */
[----:B------:R-:W-:-:S04]  /*1540*/  FADD.FTZ R7, -R4, -RZ ;  /* 0x800000ff04077221 */ /* 0x000fc80000010100 */
[----:B------:R-:W-:-:S04]  /*1550*/  FFMA R0, R0, R7, R0 ;  /* 0x0000000700007223 */ /* 0x000fc80000000000 */
[----:B------:R-:W-:Y:S01]  /*1560*/  FFMA R4, R0, 1.84467440737095516160e+19, RZ ;  /* 0x5f80000000047823 */ /* 0x000fe200000000ff */
[----:B------:R-:W-:Y:S06]  /*1570*/  BRA `(.L_x_18) ;  /* 0x0000000000887947 */ /* 0x000fec0003800000 */
.L_x_17:
[----:B------:R-:W-:-:S04]  /*1580*/  IADD3 R5, PT, PT, R4, -0xfd, RZ ;  /* 0xffffff0304057810 */ /* 0x000fc80007ffe0ff */
[----:B------:R-:W-:-:S13]  /*1590*/  ISETP.GT.U32.AND P0, PT, R5, 0x1, PT ;  /* 0x000000010500780c */ /* 0x000fda0003f04070 */
[----:B------:R-:W-:Y:S05]  /*15a0*/  @P0 BRA `(.L_x_19) ;  /* 0x0000000000780947 */ /* 0x000fea0003800000 */
[----:B------:R-:W-:Y:S01]  /*15b0*/  LOP3.LUT R6, R0, 0x7fffff, RZ, 0xc0, !PT ;  /* 0x007fffff00067812 */ /* 0x000fe200078ec0ff */
[----:B------:R-:W-:-:S03]  /*15c0*/  HFMA2 R10, -RZ, RZ, 0, 1.78813934326171875e-07 ;  /* 0x00000003ff0a7431 */ /* 0x000fc600000001ff */
[----:B------:R-:W-:-:S04]  /*15d0*/  LOP3.LUT R6, R6, 0x3f800000, RZ, 0xfc, !PT ;  /* 0x3f80000006067812 */ /* 0x000fc800078efcff */
[----:B------:R-:W0:Y:S01]  /*15e0*/  MUFU.RCP R7, R6 ;  /* 0x0000000600077308 */ /* 0x000e220000001000 */
[----:B------:R-:W-:Y:S01]  /*15f0*/  SHF.L.U32 R13, R10, R5, RZ ;  /* 0x000000050a0d7219 */ /* 0x000fe200000006ff */
[----:B0-----:R-:W-:-:S04]  /*1600*/  FFMA R8, R6, R7, -1 ;  /* 0xbf80000006087423 */ /* 0x001fc80000000007 */
[----:B------:R-:W-:-:S04]  /*1610*/  FADD.FTZ R8, -R8, -RZ ;  /* 0x800000ff08087221 */ /* 0x000fc80000010100 */
[CCC-:B------:R-:W-:Y:S01]  /*1620*/  FFMA.RM R9, R7.reuse, R8.reuse, R7.reuse ;  /* 0x0000000807097223 */ /* 0x1c0fe20000004007 */
[----:B------:R-:W-:-:S04]  /*1630*/  FFMA.RP R8, R7, R8, R7 ;  /* 0x0000000807087223 */ /* 0x000fc80000008007 */
[C---:B------:R-:W-:Y:S02]  /*1640*/  LOP3.LUT R7, R9.reuse, 0x7fffff, RZ, 0xc0, !PT ;  /* 0x007fffff09077812 */ /* 0x040fe400078ec0ff */
[----:B------:R-:W-:Y:S02]  /*1650*/  FSETP.NEU.FTZ.AND P0, PT, R9, R8, PT ;  /* 0x000000080900720b */ /* 0x000fe40003f1d000 */
[----:B------:R-:W-:Y:S02]  /*1660*/  LOP3.LUT R8, R7, 0x800000, RZ, 0xfc, !PT ;  /* 0x0080000007087812 */ /* 0x000fe400078efcff */
[----:B------:R-:W-:Y:S02]  /*1670*/  SEL R7, RZ, 0xffffffff, !P0 ;  /* 0xffffffffff077807 */ /* 0x000fe40004000000 */
[----:B------:R-:W-:-:S03]  /*1680*/  LOP3.LUT R6, R13, R8, RZ, 0xc0, !PT ;  /* 0x000000080d067212 */ /* 0x000fc600078ec0ff */
[----:B------:R-:W-:Y:S01]  /*1690*/  IMAD.MOV R7, RZ, RZ, -R7 ;  /* 0x000000ffff077224 */ /* 0x000fe200078e0a07 */
[----:B------:R-:W-:-:S04]  /*16a0*/  SHF.R.U32.HI R6, RZ, R5, R6 ;  /* 0x00000005ff067219 */ /* 0x000fc80000011606 */
[----:B------:R-:W-:Y:S02]  /*16b0*/  LOP3.LUT P1, RZ, R7, R5, R8, 0xf8, !PT ;  /* 0x0000000507ff7212 */ /* 0x000fe4000782f808 */
[C---:B------:R-:W-:Y:S02]  /*16c0*/  LOP3.LUT P0, RZ, R6.reuse, 0x1, RZ, 0xc0, !PT ;  /* 0x0000000106ff7812 */ /* 0x040fe4000780c0ff */
[----:B------:R-:W-:-:S04]  /*16d0*/  LOP3.LUT P2, RZ, R6, 0x2, RZ, 0xc0, !PT ;  /* 0x0000000206ff7812 */ /* 0x000fc8000784c0ff */
[----:B------:R-:W-:Y:S02]  /*16e0*/  PLOP3.LUT P0, PT, P0, P1, P2, 0xe0, 0x0 ;  /* 0x000000000000781c */ /* 0x000fe40000703c20 */
[----:B------:R-:W-:Y:S02]  /*16f0*/  LOP3.LUT P1, RZ, R0, 0x7fffff, RZ, 0xc0, !PT ;  /* 0x007fffff00ff7812 */ /* 0x000fe4000782c0ff */
[----:B------:R-:W-:-:S04]  /*1700*/  SEL R5, RZ, 0x1, !P0 ;  /* 0x00000001ff057807 */ /* 0x000fc80004000000 */
[----:B------:R-:W-:-:S04]  /*1710*/  IADD3 R5, PT, PT, -R5, RZ, RZ ;  /* 0x000000ff05057210 */ /* 0x000fc80007ffe1ff */
[----:B------:R-:W-:Y:S02]  /*1720*/  ISETP.GE.AND P0, PT, R5, RZ, PT ;  /* 0x000000ff0500720c */ /* 0x000fe40003f06270 */
[----:B------:R-:W-:-:S04]  /*1730*/  IADD3 R5, PT, PT, R4, -0xfc, RZ ;  /* 0xffffff0404057810 */ /* 0x000fc80007ffe0ff */
[----:B------:R-:W-:-:S07]  /*1740*/  SHF.R.U32.HI R5, RZ, R5, R8 ;  /* 0x00000005ff057219 */ /* 0x000fce0000011608 */
[----:B------:R-:W-:-:S05]  /*1750*/  @!P0 VIADD R5, R5, 0x1 ;  /* 0x0000000105058836 */ /* 0x000fca0000000000 */
[----:B------:R-:W-:-:S04]  /*1760*/  @!P1 SHF.L.U32 R5, R5, 0x1, RZ ;  /* 0x0000000105059819 */ /* 0x000fc800000006ff */
[----:B------:R-:W-:Y:S01]  /*1770*/  LOP3.LUT R4, R5, 0x80000000, R0, 0xf8, !PT ;  /* 0x8000000005047812 */ /* 0x000fe200078ef800 */
[----:B------:R-:W-:Y:S06]  /*1780*/  BRA `(.L_x_18) ;  /* 0x0000000000047947 */ /* 0x000fec0003800000 */
.L_x_19:
[----:B------:R0:W1:Y:S02]  /*1790*/  MUFU.RCP R4, R0 ;  /* 0x0000000000047308 */ /* 0x0000640000001000 */
.L_x_18:
[----:B0123--:R-:W-:Y:S01]  /*17a0*/  MOV R0, R4 ;  /* 0x0000000400007202 */ /* 0x00ffe20000000f00 */
[----:B------:R-:W-:Y:S01]  /*17b0*/  IMAD.MOV.U32 R4, RZ, RZ, R2 ;  /* 0x000000ffff047224 */ /* 0x000fe200078e0002 */
[----:B------:R-:W-:-:S04]  /*17c0*/  MOV R5, 0x0 ;  /* 0x0000000000057802 */ /* 0x000fc80000000f00 */
[----:B------:R-:W-:Y:S05]  /*17d0*/  RET.REL.NODEC R4 `(qqe_many_series_one_param_time_major_f32) ;  /* 0xffffffe804087950 */ /* 0x000fea0003c3ffff */
        .weak           $__internal_1_$__cuda_sm3x_div_rn_noftz_f32_slowpath
        .type           $__internal_1_$__cuda_sm3x_div_rn_noftz_f32_slowpath,@function
        .size           $__internal_1_$__cuda_sm3x_div_rn_noftz_f32_slowpath,(.L_x_59 - $__internal_1_$__cuda_sm3x_div_rn_noftz_f32_slowpath)
$__internal_1_$__cuda_sm3x_div_rn_noftz_f32_slowpath:
[----:B------:R-:W-:Y:S02]  /*17e0*/  SHF.R.U32.HI R15, RZ, 0x17, R3 ;  /* 0x00000017ff0f7819 */ /* 0x000fe40000011603 */
[----:B------:R-:W-:Y:S02]  /*17f0*/  SHF.R.U32.HI R16, RZ, 0x17, R0 ;  /* 0x00000017ff107819 */ /* 0x000fe40000011600 */
[----:B------:R-:W-:Y:S02]  /*1800*/  LOP3.LUT R15, R15, 0xff, RZ, 0xc0, !PT ;  /* 0x000000ff0f0f7812 */ /* 0x000fe400078ec0ff */
[----:B------:R-:W-:Y:S02]  /*1810*/  LOP3.LUT R17, R16, 0xff, RZ, 0xc0, !PT ;  /* 0x000000ff10117812 */ /* 0x000fe400078ec0ff */
[----:B------:R-:W-:-:S03]  /*1820*/  IADD3 R19, PT, PT, R15, -0x1, RZ ;  /* 0xffffffff0f137810 */ /* 0x000fc60007ffe0ff */
[----:B------:R-:W-:Y:S01]  /*1830*/  VIADD R18, R17, 0xffffffff ;  /* 0xffffffff11127836 */ /* 0x000fe20000000000 */
[----:B------:R-:W-:-:S04]  /*1840*/  ISETP.GT.U32.AND P0, PT, R19, 0xfd, PT ;  /* 0x000000fd1300780c */ /* 0x000fc80003f04070 */
[----:B------:R-:W-:-:S13]  /*1850*/  ISETP.GT.U32.OR P0, PT, R18, 0xfd, P0 ;  /* 0x000000fd1200780c */ /* 0x000fda0000704470 */
[----:B------:R-:W-:Y:S01]  /*1860*/  @!P0 MOV R16, RZ ;  /* 0x000000ff00108202 */ /* 0x000fe20000000f00 */
[----:B------:R-:W-:Y:S06]  /*1870*/  @!P0 BRA `(.L_x_20) ;  /* 0x00000000005c8947 */ /* 0x000fec0003800000 */
[----:B------:R-:W-:Y:S02]  /*1880*/  FSETP.GTU.FTZ.AND P0, PT, |R0|, +INF , PT ;  /* 0x7f8000000000780b */ /* 0x000fe40003f1c200 */
[----:B------:R-:W-:-:S04]  /*1890*/  FSETP.GTU.FTZ.AND P1, PT, |R3|, +INF , PT ;  /* 0x7f8000000300780b */ /* 0x000fc80003f3c200 */
[----:B------:R-:W-:-:S13]  /*18a0*/  PLOP3.LUT P0, PT, P0, P1, PT, 0xf8, 0x8f ;  /* 0x00000000008f781c */ /* 0x000fda0000703f70 */
[----:B------:R-:W-:Y:S05]  /*18b0*/  @P0 BRA `(.L_x_21) ;  /* 0x0000000400440947 */ /* 0x000fea0003800000 */
[----:B------:R-:W-:-:S13]  /*18c0*/  LOP3.LUT P0, RZ, R3, 0x7fffffff, R0, 0xc8, !PT ;  /* 0x7fffffff03ff7812 */ /* 0x000fda000780c800 */
[----:B------:R-:W-:Y:S05]  /*18d0*/  @!P0 BRA `(.L_x_22) ;  /* 0x0000000400348947 */ /* 0x000fea0003800000 */
[C---:B------:R-:W-:Y:S02]  /*18e0*/  FSETP.NEU.FTZ.AND P2, PT, |R0|.reuse, +INF , PT ;  /* 0x7f8000000000780b */ /* 0x040fe40003f5d200 */
[----:B------:R-:W-:Y:S02]  /*18f0*/  FSETP.NEU.FTZ.AND P1, PT, |R3|, +INF , PT ;  /* 0x7f8000000300780b */ /* 0x000fe40003f3d200 */
[----:B------:R-:W-:-:S11]  /*1900*/  FSETP.NEU.FTZ.AND P0, PT, |R0|, +INF , PT ;  /* 0x7f8000000000780b */ /* 0x000fd60003f1d200 */
[----:B------:R-:W-:Y:S05]  /*1910*/  @!P1 BRA !P2, `(.L_x_22) ;  /* 0x0000000400249947 */ /* 0x000fea0005000000 */
[----:B------:R-:W-:-:S04]  /*1920*/  LOP3.LUT P2, RZ, R0, 0x7fffffff, RZ, 0xc0, !PT ;  /* 0x7fffffff00ff7812 */ /* 0x000fc8000784c0ff */
[----:B------:R-:W-:-:S13]  /*1930*/  PLOP3.LUT P1, PT, P1, P2, PT, 0x2f, 0xf2 ;  /* 0x0000000000f2781c */ /* 0x000fda0000f24577 */
[----:B------:R-:W-:Y:S05]  /*1940*/  @P1 BRA `(.L_x_23) ;  /* 0x0000000400101947 */ /* 0x000fea0003800000 */
[----:B------:R-:W-:-:S04]  /*1950*/  LOP3.LUT P1, RZ, R3, 0x7fffffff, RZ, 0xc0, !PT ;  /* 0x7fffffff03ff7812 */ /* 0x000fc8000782c0ff */
[----:B------:R-:W-:-:S13]  /*1960*/  PLOP3.LUT P0, PT, P0, P1, PT, 0x2f, 0xf2 ;  /* 0x0000000000f2781c */ /* 0x000fda0000702577 */
[----:B------:R-:W-:Y:S05]  /*1970*/  @P0 BRA `(.L_x_24) ;  /* 0x0000000000f80947 */ /* 0x000fea0003800000 */
[----:B------:R-:W-:Y:S02]  /*1980*/  ISETP.GE.AND P0, PT, R18, RZ, PT ;  /* 0x000000ff1200720c */ /* 0x000fe40003f06270 */
[----:B------:R-:W-:-:S11]  /*1990*/  ISETP.GE.AND P1, PT, R19, RZ, PT ;  /* 0x000000ff1300720c */ /* 0x000fd60003f26270 */
[----:B------:R-:W-:Y:S01]  /*19a0*/  @P0 MOV R16, RZ ;  /* 0x000000ff00100202 */ /* 0x000fe20000000f00 */
[----:B------:R-:W-:Y:S02]  /*19b0*/  @!P0 IMAD.MOV.U32 R16, RZ, RZ, -0x40 ;  /* 0xffffffc0ff108424 */ /* 0x000fe400078e00ff */
[----:B------:R-:W-:Y:S01]  /*19c0*/  @!P0 FFMA R0, R0, 1.84467440737095516160e+19, RZ ;  /* 0x5f80000000008823 */ /* 0x000fe200000000ff */
[----:B------:R-:W-:Y:S02]  /*19d0*/  @!P1 FFMA R3, R3, 1.84467440737095516160e+19, RZ ;  /* 0x5f80000003039823 */ /* 0x000fe400000000ff */
[----:B------:R-:W-:-:S07]  /*19e0*/  @!P1 IADD3 R16, PT, PT, R16, 0x40, RZ ;  /* 0x0000004010109810 */ /* 0x000fce0007ffe0ff */
.L_x_20:
[----:B------:R-:W-:Y:S01]  /*19f0*/  LEA R18, R15, 0xc0800000, 0x17 ;  /* 0xc08000000f127811 */ /* 0x000fe200078eb8ff */
[----:B------:R-:W-:-:S03]  /*1a00*/  VIADD R17, R17, 0xffffff81 ;  /* 0xffffff8111117836 */ /* 0x000fc60000000000 */
[----:B------:R-:W-:Y:S01]  /*1a10*/  IADD3 R19, PT, PT, -R18, R3, RZ ;  /* 0x0000000312137210 */ /* 0x000fe20007ffe1ff */
[C---:B------:R-:W-:Y:S01]  /*1a20*/  IMAD R0, R17.reuse, -0x800000, R0 ;  /* 0xff80000011007824 */ /* 0x040fe200078e0200 */
[----:B------:R-:W-:Y:S02]  /*1a30*/  IADD3 R17, PT, PT, R17, 0x7f, -R15 ;  /* 0x0000007f11117810 */ /* 0x000fe40007ffe80f */
[----:B------:R-:W0:Y:S01]  /*1a40*/  MUFU.RCP R3, R19 ;  /* 0x0000001300037308 */ /* 0x000e220000001000 */
[----:B------:R-:W-:Y:S01]  /*1a50*/  FADD.FTZ R21, -R19, -RZ ;  /* 0x800000ff13157221 */ /* 0x000fe20000010100 */
[----:B------:R-:W-:-:S03]  /*1a60*/  IADD3 R17, PT, PT, R17, R16, RZ ;  /* 0x0000001011117210 */ /* 0x000fc60007ffe0ff */
[----:B0-----:R-:W-:-:S04]  /*1a70*/  FFMA R18, R3, R21, 1 ;  /* 0x3f80000003127423 */ /* 0x001fc80000000015 */
[----:B------:R-:W-:-:S04]  /*1a80*/  FFMA R3, R3, R18, R3 ;  /* 0x0000001203037223 */ /* 0x000fc80000000003 */
[----:B------:R-:W-:-:S04]  /*1a90*/  FFMA R18, R0, R3, RZ ;  /* 0x0000000300127223 */ /* 0x000fc800000000ff */
[----:B------:R-:W-:-:S04]  /*1aa0*/  FFMA R20, R21, R18, R0 ;  /* 0x0000001215147223 */ /* 0x000fc80000000000 */
[----:B------:R-:W-:-:S04]  /*1ab0*/  FFMA R18, R3, R20, R18 ;  /* 0x0000001403127223 */ /* 0x000fc80000000012 */
[----:B------:R-:W-:-:S04]  /*1ac0*/  FFMA R21, R21, R18, R0 ;  /* 0x0000001215157223 */ /* 0x000fc80000000000 */
[----:B------:R-:W-:-:S05]  /*1ad0*/  FFMA R0, R3, R21, R18 ;  /* 0x0000001503007223 */ /* 0x000fca0000000012 */
[----:B------:R-:W-:-:S04]  /*1ae0*/  SHF.R.U32.HI R15, RZ, 0x17, R0 ;  /* 0x00000017ff0f7819 */ /* 0x000fc80000011600 */
[----:B------:R-:W-:-:S04]  /*1af0*/  LOP3.LUT R15, R15, 0xff, RZ, 0xc0, !PT ;  /* 0x000000ff0f0f7812 */ /* 0x000fc800078ec0ff */
[----:B------:R-:W-:-:S05]  /*1b00*/  IADD3 R19, PT, PT, R15, R17, RZ ;  /* 0x000000110f137210 */ /* 0x000fca0007ffe0ff */
[----:B------:R-:W-:-:S05]  /*1b10*/  VIADD R15, R19, 0xffffffff ;  /* 0xffffffff130f7836 */ /* 0x000fca0000000000 */
[----:B------:R-:W-:-:S13]  /*1b20*/  ISETP.GE.U32.AND P0, PT, R15, 0xfe, PT ;  /* 0x000000fe0f00780c */ /* 0x000fda0003f06070 */
[----:B------:R-:W-:Y:S05]  /*1b30*/  @!P0 BRA `(.L_x_25) ;  /* 0x0000000000808947 */ /* 0x000fea0003800000 */
[----:B------:R-:W-:-:S13]  /*1b40*/  ISETP.GT.AND P0, PT, R19, 0xfe, PT ;  /* 0x000000fe1300780c */ /* 0x000fda0003f04270 */
[----:B------:R-:W-:Y:S05]  /*1b50*/  @P0 BRA `(.L_x_26) ;  /* 0x00000000006c0947 */ /* 0x000fea0003800000 */
[----:B------:R-:W-:-:S13]  /*1b60*/  ISETP.GE.AND P0, PT, R19, 0x1, PT ;  /* 0x000000011300780c */ /* 0x000fda0003f06270 */
[----:B------:R-:W-:Y:S05]  /*1b70*/  @P0 BRA `(.L_x_27) ;  /* 0x0000000000980947 */ /* 0x000fea0003800000 */
[----:B------:R-:W-:Y:S02]  /*1b80*/  ISETP.GE.AND P0, PT, R19, -0x18, PT ;  /* 0xffffffe81300780c */ /* 0x000fe40003f06270 */
[----:B------:R-:W-:-:S11]  /*1b90*/  LOP3.LUT R0, R0, 0x80000000, RZ, 0xc0, !PT ;  /* 0x8000000000007812 */ /* 0x000fd600078ec0ff */
[----:B------:R-:W-:Y:S05]  /*1ba0*/  @!P0 BRA `(.L_x_27) ;  /* 0x00000000008c8947 */ /* 0x000fea0003800000 */
[-CC-:B------:R-:W-:Y:S01]  /*1bb0*/  FFMA.RZ R15, R3, R21.reuse, R18.reuse ;  /* 0x00000015030f7223 */ /* 0x180fe2000000c012 */
[C---:B------:R-:W-:Y:S02]  /*1bc0*/  ISETP.NE.AND P2, PT, R19.reuse, RZ, PT ;  /* 0x000000ff1300720c */ /* 0x040fe40003f45270 */
[----:B------:R-:W-:Y:S02]  /*1bd0*/  ISETP.NE.AND P1, PT, R19, RZ, PT ;  /* 0x000000ff1300720c */ /* 0x000fe40003f25270 */
[----:B------:R-:W-:Y:S01]  /*1be0*/  LOP3.LUT R16, R15, 0x7fffff, RZ, 0xc0, !PT ;  /* 0x007fffff0f107812 */ /* 0x000fe200078ec0ff */
[CCC-:B------:R-:W-:Y:S01]  /*1bf0*/  FFMA.RP R15, R3.reuse, R21.reuse, R18.reuse ;  /* 0x00000015030f7223 */ /* 0x1c0fe20000008012 */
[----:B------:R-:W-:Y:S01]  /*1c00*/  FFMA.RM R18, R3, R21, R18 ;  /* 0x0000001503127223 */ /* 0x000fe20000004012 */
[----:B------:R-:W-:Y:S02]  /*1c10*/  IADD3 R3, PT, PT, R19, 0x20, RZ ;  /* 0x0000002013037810 */ /* 0x000fe40007ffe0ff */
[----:B------:R-:W-:-:S02]  /*1c20*/  LOP3.LUT R16, R16, 0x800000, RZ, 0xfc, !PT ;  /* 0x0080000010107812 */ /* 0x000fc400078efcff */
[----:B------:R-:W-:Y:S02]  /*1c30*/  IADD3 R17, PT, PT, -R19, RZ, RZ ;  /* 0x000000ff13117210 */ /* 0x000fe40007ffe1ff */
[----:B------:R-:W-:Y:S02]  /*1c40*/  SHF.L.U32 R3, R16, R3, RZ ;  /* 0x0000000310037219 */ /* 0x000fe400000006ff */
[----:B------:R-:W-:Y:S02]  /*1c50*/  FSETP.NEU.FTZ.AND P0, PT, R15, R18, PT ;  /* 0x000000120f00720b */ /* 0x000fe40003f1d000 */
[----:B------:R-:W-:Y:S02]  /*1c60*/  SEL R15, R17, RZ, P2 ;  /* 0x000000ff110f7207 */ /* 0x000fe40001000000 */
[----:B------:R-:W-:Y:S02]  /*1c70*/  ISETP.NE.AND P1, PT, R3, RZ, P1 ;  /* 0x000000ff0300720c */ /* 0x000fe40000f25270 */
[----:B------:R-:W-:-:S02]  /*1c80*/  SHF.R.U32.HI R15, RZ, R15, R16 ;  /* 0x0000000fff0f7219 */ /* 0x000fc40000011610 */
[----:B------:R-:W-:Y:S02]  /*1c90*/  PLOP3.LUT P0, PT, P0, P1, PT, 0xf8, 0x8f ;  /* 0x00000000008f781c */ /* 0x000fe40000703f70 */
[----:B------:R-:W-:Y:S02]  /*1ca0*/  SHF.R.U32.HI R16, RZ, 0x1, R15 ;  /* 0x00000001ff107819 */ /* 0x000fe4000001160f */
[----:B------:R-:W-:-:S04]  /*1cb0*/  SEL R3, RZ, 0x1, !P0 ;  /* 0x00000001ff037807 */ /* 0x000fc80004000000 */
[----:B------:R-:W-:-:S04]  /*1cc0*/  LOP3.LUT R18, R3, 0x1, R16, 0xf8, !PT ;  /* 0x0000000103127812 */ /* 0x000fc800078ef810 */
[----:B------:R-:W-:-:S05]  /*1cd0*/  LOP3.LUT R15, R18, R15, RZ, 0xc0, !PT ;  /* 0x0000000f120f7212 */ /* 0x000fca00078ec0ff */
[----:B------:R-:W-:-:S05]  /*1ce0*/  IMAD.IADD R15, R16, 0x1, R15 ;  /* 0x00000001100f7824 */ /* 0x000fca00078e020f */
[----:B------:R-:W-:Y:S01]  /*1cf0*/  LOP3.LUT R0, R15, R0, RZ, 0xfc, !PT ;  /* 0x000000000f007212 */ /* 0x000fe200078efcff */
[----:B------:R-:W-:Y:S06]  /*1d00*/  BRA `(.L_x_27) ;  /* 0x0000000000347947 */ /* 0x000fec0003800000 */
.L_x_26:
[----:B------:R-:W-:-:S04]  /*1d10*/  LOP3.LUT R0, R0, 0x80000000, RZ, 0xc0, !PT ;  /* 0x8000000000007812 */ /* 0x000fc800078ec0ff */
[----:B------:R-:W-:Y:S01]  /*1d20*/  LOP3.LUT R0, R0, 0x7f800000, RZ, 0xfc, !PT ;  /* 0x7f80000000007812 */ /* 0x000fe200078efcff */
[----:B------:R-:W-:Y:S06]  /*1d30*/  BRA `(.L_x_27) ;  /* 0x0000000000287947 */ /* 0x000fec0003800000 */
.L_x_25:
[----:B------:R-:W-:Y:S01]  /*1d40*/  LEA R0, R17, R0, 0x17 ;  /* 0x0000000011007211 */ /* 0x000fe200078eb8ff */
[----:B------:R-:W-:Y:S06]  /*1d50*/  BRA `(.L_x_27) ;  /* 0x0000000000207947 */ /* 0x000fec0003800000 */
.L_x_24:
[----:B------:R-:W-:-:S04]  /*1d60*/  LOP3.LUT R0, R3, 0x80000000, R0, 0x48, !PT ;  /* 0x8000000003007812 */ /* 0x000fc800078e4800 */
[----:B------:R-:W-:Y:S01]  /*1d70*/  LOP3.LUT R0, R0, 0x7f800000, RZ, 0xfc, !PT ;  /* 0x7f80000000007812 */ /* 0x000fe200078efcff */
[----:B------:R-:W-:Y:S06]  /*1d80*/  BRA `(.L_x_27) ;  /* 0x0000000000147947 */ /* 0x000fec0003800000 */
.L_x_23:
[----:B------:R-:W-:Y:S01]  /*1d90*/  LOP3.LUT R0, R3, 0x80000000, R0, 0x48, !PT ;  /* 0x8000000003007812 */ /* 0x000fe200078e4800 */
[----:B------:R-:W-:Y:S06]  /*1da0*/  BRA `(.L_x_27) ;  /* 0x00000000000c7947 */ /* 0x000fec0003800000 */
.L_x_22:
[----:B------:R-:W0:Y:S01]  /*1db0*/  MUFU.RSQ R0, -QNAN ;  /* 0xffc0000000007908 */ /* 0x000e220000001400 */
[----:B------:R-:W-:Y:S05]  /*1dc0*/  BRA `(.L_x_27) ;  /* 0x0000000000047947 */ /* 0x000fea0003800000 */
.L_x_21:
[----:B------:R-:W-:-:S07]  /*1dd0*/  FADD.FTZ R0, R0, R3 ;  /* 0x0000000300007221 */ /* 0x000fce0000010000 */
.L_x_27:
[----:B------:R-:W-:-:S04]  /*1de0*/  HFMA2 R15, -RZ, RZ, 0, 0 ;  /* 0x00000000ff0f7431 */ /* 0x000fc800000001ff */
[----:B0-----:R-:W-:Y:S05]  /*1df0*/  RET.REL.NODEC R14 `(qqe_many_series_one_param_time_major_f32) ;  /* 0xffffffe00e807950 */ /* 0x001fea0003c3ffff */
.L_x_28:
[----:B------:R-:W-:-:S00]  /*1e00*/  BRA `(.L_x_28) ;  /* 0xfffffffc00fc7947 */ /* 0x000fc0000383ffff */
[----:B------:R-:W-:-:S00]  /*1e10*/  NOP ;  /* 0x0000000000007918 */ /* 0x000fc00000000000 */
        /* <DEDUP_REMOVED lines=14> */
.L_x_59:


//--------------------- .text.qqe_batch_f32       --------------------------
	.section	.text.qqe_batch_f32,"ax",@progbits
	.align	128
        .global         qqe_batch_f32
        .type           qqe_batch_f32,@function
        .size           qqe_batch_f32,(.L_x_61 - qqe_batch_f32)
        .other          qqe_batch_f32,@"STO_CUDA_ENTRY STV_DEFAULT"
qqe_batch_f32:
.text.qqe_batch_f32:
[----:B------:R-:W-:Y:S08]  /*0000*/  LDC R1, c[0x0][0x37c] ;  /* 0x0000df00ff017b82 */ /* 0x000ff00000000800 */
[----:B------:R-:W0:Y:S01]  /*0010*/  S2UR UR12, SR_CTAID.Y ;  /* 0x00000000000c79c3 */ /* 0x000e220000002600 */
[----:B------:R-:W0:Y:S02]  /*0020*/  LDCU UR4, c[0x0][0x3a4] ;  /* 0x00007480ff0477ac */ /* 0x000e240008000800 */
[----:B0-----:R-:W-:-:S06]  /*0030*/  UISETP.GE.AND UP0, UPT, UR12, UR4, UPT ;  /* 0x000000040c00728c */ /* 0x001fcc000bf06270 */
[----:B------:R-:W-:-:S13]  /*0040*/  PLOP3.LUT P0, PT, PT, PT, UP0, 0x80, 0x8 ;  /* 0x000000000008781c */ /* 0x000fda0003f0f008 */
[----:B------:R-:W-:Y:S05]  /*0050*/  @P0 EXIT ;  /* 0x000000000000094d */ /* 0x000fea0003800000 */
[----:B------:R-:W0:Y:S01]  /*0060*/  LDCU.64 UR4, c[0x0][0x388] ;  /* 0x00007100ff0477ac */ /* 0x000e220008000a00 */
[----:B------:R-:W1:Y:S01]  /*0070*/  LDCU.128 UR8, c[0x0][0x390] ;  /* 0x00007200ff0877ac */ /* 0x000e620008000c00 */
[----:B------:R-:W2:Y:S01]  /*0080*/  LDCU.64 UR14, c[0x0][0x358] ;  /* 0x00006b00ff0e77ac */ /* 0x000ea20008000a00 */
[----:B0-----:R-:W-:Y:S02]  /*0090*/  UIMAD.WIDE.U32 UR4, UR12, 0x4, UR4 ;  /* 0x000000040c0478a5 */ /* 0x001fe4000f8e0004 */
[----:B-1----:R-:W-:-:S04]  /*00a0*/  UIMAD.WIDE.U32 UR6, UR12, 0x4, UR8 ;  /* 0x000000040c0678a5 */ /* 0x002fc8000f8e0008 */
[----:B------:R-:W-:Y:S02]  /*00b0*/  IMAD.U32 R2, RZ, RZ, UR4 ;  /* 0x00000004ff027e24 */ /* 0x000fe4000f8e00ff */
[----:B------:R-:W-:Y:S02]  /*00c0*/  IMAD.U32 R3, RZ, RZ, UR5 ;  /* 0x00000005ff037e24 */ /* 0x000fe4000f8e00ff */
[----:B------:R-:W-:Y:S01]  /*00d0*/  IMAD.U32 R4, RZ, RZ, UR6 ;  /* 0x00000006ff047e24 */ /* 0x000fe2000f8e00ff */
[----:B------:R-:W-:Y:S02]  /*00e0*/  MOV R5, UR7 ;  /* 0x0000000700057c02 */ /* 0x000fe40008000f00 */
[----:B--2---:R-:W2:Y:S04]  /*00f0*/  LDG.E.CONSTANT R2, desc[UR14][R2.64] ;  /* 0x0000000e02027981 */ /* 0x004ea8000c1e9900 */
[----:B------:R-:W3:Y:S01]  /*0100*/  LDG.E.CONSTANT R4, desc[UR14][R4.64] ;  /* 0x0000000e04047981 */ /* 0x000ee2000c1e9900 */
[----:B--2---:R-:W-:-:S02]  /*0110*/  R2UR UR8, R2 ;  /* 0x00000000020872ca */ /* 0x004fc400000e0000 */
[----:B---3--:R-:W-:-:S13]  /*0120*/  R2UR UR9, R4 ;  /* 0x00000000040972ca */ /* 0x008fda00000e0000 */
[----:B------:R-:W-:-:S04]  /*0130*/  UISETP.LT.AND UP0, UPT, UR8, UR9, UPT ;  /* 0x000000090800728c */ /* 0x000fc8000bf01270 */
[----:B------:R-:W-:-:S04]  /*0140*/  USEL UR4, UR8, UR9, UP0 ;  /* 0x0000000908047287 */ /* 0x000fc80008000000 */
[----:B------:R-:W-:-:S06]  /*0150*/  UISETP.GE.AND UP0, UPT, UR4, 0x1, UPT ;  /* 0x000000010400788c */ /* 0x000fcc000bf06270 */
[----:B------:R-:W-:-:S13]  /*0160*/  PLOP3.LUT P0, PT, PT, PT, UP0, 0x80, 0x8 ;  /* 0x000000000008781c */ /* 0x000fda0003f0f008 */
[----:B------:R-:W-:Y:S05]  /*0170*/  @!P0 EXIT ;  /* 0x000000000000894d */ /* 0x000fea0003800000 */
[----:B------:R-:W-:Y:S01]  /*0180*/  UIMAD.WIDE.U32 UR4, UR12, 0x4, UR10 ;  /* 0x000000040c0478a5 */ /* 0x000fe2000f8e000a */
[----:B------:R-:W0:Y:S05]  /*0190*/  LDCU UR18, c[0x0][0x3a8] ;  /* 0x00007500ff1277ac */ /* 0x000e2a0008000800 */
[----:B------:R-:W-:Y:S01]  /*01a0*/  IMAD.U32 R2, RZ, RZ, UR4 ;  /* 0x00000004ff027e24 */ /* 0x000fe2000f8e00ff */
[----:B------:R-:W1:Y:S01]  /*01b0*/  S2R R8, SR_TID.X ;  /* 0x0000000000087919 */ /* 0x000e620000002100 */
[----:B------:R-:W-:Y:S01]  /*01c0*/  IMAD.U32 R3, RZ, RZ, UR5 ;  /* 0x00000005ff037e24 */ /* 0x000fe2000f8e00ff */
[----:B------:R-:W2:Y:S04]  /*01d0*/  LDCU UR11, c[0x0][0x3a0] ;  /* 0x00007400ff0b77ac */ /* 0x000ea80008000800 */
[----:B------:R3:W5:Y:S01]  /*01e0*/  LDG.E.CONSTANT R2, desc[UR14][R2.64] ;  /* 0x0000000e02027981 */ /* 0x000762000c1e9900 */
[----:B------:R-:W4:Y:S01]  /*01f0*/  LDCU.64 UR4, c[0x0][0x3b0] ;  /* 0x00007600ff0477ac */ /* 0x000f220008000a00 */
[----:B------:R-:W-:Y:S01]  /*0200*/  BSSY.RECONVERGENT B0, `(.L_x_29) ;  /* 0x000001a000007945 */ /* 0x000fe20003800200 */
[----:B------:R-:W3:Y:S01]  /*0210*/  LDCU UR13, c[0x0][0x3a8] ;  /* 0x00007500ff0d77ac */ /* 0x000ee20008000800 */
[----:B0-----:R-:W-:-:S04]  /*0220*/  UIADD3 UR7, UPT, UPT, UR8, UR18, URZ ;  /* 0x0000001208077290 */ /* 0x001fc8000fffe0ff */
[----:B------:R-:W-:Y:S02]  /*0230*/  UIADD3 UR16, UPT, UPT, UR9, UR7, URZ ;  /* 0x0000000709107290 */ /* 0x000fe4000fffe0ff */
[----:B--2---:R-:W-:Y:S02]  /*0240*/  UIMAD UR6, UR12, UR11, URZ ;  /* 0x0000000b0c0672a4 */ /* 0x004fe4000f8e02ff */
[----:B------:R-:W-:Y:S02]  /*0250*/  UIADD3 UR17, UPT, UPT, UR16, -0x2, URZ ;  /* 0xfffffffe10117890 */ /* 0x000fe4000fffe0ff */
[----:B------:R-:W-:Y:S02]  /*0260*/  USHF.L.U32 UR6, UR6, 0x1, URZ ;  /* 0x0000000106067899 */ /* 0x000fe400080006ff */
[----:B------:R-:W-:Y:S02]  /*0270*/  UISETP.LT.AND UP0, UPT, UR17, UR11, UPT ;  /* 0x0000000b1100728c */ /* 0x000fe4000bf01270 */
[----:B----4-:R-:W-:Y:S01]  /*0280*/  UIMAD.WIDE UR4, UR6, 0x4, UR4 ;  /* 0x00000004060478a5 */ /* 0x010fe2000f8e0204 */
[----:B---3--:R-:W-:Y:S01]  /*0290*/  IMAD.U32 R11, RZ, RZ, UR13 ;  /* 0x0000000dff0b7e24 */ /* 0x008fe2000f8e00ff */
[----:B------:R-:W-:-:S02]  /*02a0*/  USEL UR10, UR17, UR11, UP0 ;  /* 0x0000000b110a7287 */ /* 0x000fc40008000000 */
[----:B------:R-:W-:-:S04]  /*02b0*/  UIMAD.WIDE UR12, UR11, 0x4, UR4 ;  /* 0x000000040b0c78a5 */ /* 0x000fc8000f8e0204 */
[----:B-1----:R-:W-:-:S13]  /*02c0*/  ISETP.GE.AND P0, PT, R8, UR10, PT ;  /* 0x0000000a08007c0c */ /* 0x002fda000bf06270 */
[----:B------:R-:W-:Y:S05]  /*02d0*/  @P0 BRA `(.L_x_30) ;  /* 0x0000000000300947 */ /* 0x000fea0003800000 */
[----:B------:R-:W0:Y:S01]  /*02e0*/  LDC R3, c[0x0][0x360] ;  /* 0x0000d800ff037b82 */ /* 0x000e220000000800 */
[----:B------:R-:W-:Y:S01]  /*02f0*/  MOV R0, R8 ;  /* 0x0000000800007202 */ /* 0x000fe20000000f00 */
[----:B------:R-:W-:-:S07]  /*0300*/  IMAD.MOV.U32 R9, RZ, RZ, 0x7fc00000 ;  /* 0x7fc00000ff097424 */ /* 0x000fce00078e00ff */
.L_x_31:
[----:B------:R-:W-:Y:S02]  /*0310*/  IMAD.MOV.U32 R5, RZ, RZ, 0x4 ;  /* 0x00000004ff057424 */ /* 0x000fe400078e00ff */
[----:B------:R-:W-:Y:S02]  /*0320*/  IMAD.MOV.U32 R7, RZ, RZ, 0x4 ;  /* 0x00000004ff077424 */ /* 0x000fe400078e00ff */
[----:B------:R-:W-:-:S04]  /*0330*/  IMAD.WIDE R4, R0, R5, UR4 ;  /* 0x0000000400047e25 */ /* 0x000fc8000f8e0205 */
[----:B------:R-:W-:Y:S01]  /*0340*/  IMAD.WIDE R6, R0, R7, UR12 ;  /* 0x0000000c00067e25 */ /* 0x000fe2000f8e0207 */
[----:B------:R1:W-:Y:S01]  /*0350*/  STG.E desc[UR14][R4.64], R9 ;  /* 0x0000000904007986 */ /* 0x0003e2000c10190e */
[----:B0-----:R-:W-:-:S03]  /*0360*/  IADD3 R0, PT, PT, R3, R0, RZ ;  /* 0x0000000003007210 */ /* 0x001fc60007ffe0ff */
[----:B------:R1:W-:Y:S01]  /*0370*/  STG.E desc[UR14][R6.64], R9 ;  /* 0x0000000906007986 */ /* 0x0003e2000c10190e */
[----:B------:R-:W-:-:S13]  /*0380*/  ISETP.GE.AND P0, PT, R0, UR10, PT ;  /* 0x0000000a00007c0c */ /* 0x000fda000bf06270 */
[----:B-1----:R-:W-:Y:S05]  /*0390*/  @!P0 BRA `(.L_x_31) ;  /* 0xfffffffc00dc8947 */ /* 0x002fea000383ffff */
.L_x_30:
[----:B------:R-:W-:Y:S05]  /*03a0*/  BSYNC.RECONVERGENT B0 ;  /* 0x0000000000007941 */ /* 0x000fea0003800200 */
.L_x_29:
[----:B------:R-:W0:Y:S08]  /*03b0*/  S2UR UR6, SR_CTAID.X ;  /* 0x00000000000679c3 */ /* 0x000e300000002500 */
[----:B------:R-:W-:Y:S01]  /*03c0*/  BAR.SYNC.DEFER_BLOCKING 0x0 ;  /* 0x0000000000007b1d */ /* 0x000fe20000010000 */
[----:B0-----:R-:W-:-:S13]  /*03d0*/  LOP3.LUT P0, RZ, R8, UR6, RZ, 0xfc, !PT ;  /* 0x0000000608ff7c12 */ /* 0x001fda000f80fcff */
[----:B------:R-:W-:Y:S05]  /*03e0*/  @P0 EXIT ;  /* 0x000000000000094d */ /* 0x000fea0003800000 */
[----:B------:R-:W-:Y:S02]  /*03f0*/  UISETP.LT.AND UP1, UPT, UR7, UR18, UPT ;  /* 0x000000120700728c */ /* 0x000fe4000bf21270 */
[----:B------:R-:W-:Y:S02]  /*0400*/  UISETP.GE.AND UP0, UPT, UR11, 0x1, UPT ;  /* 0x000000010b00788c */ /* 0x000fe4000bf06270 */
[----:B------:R-:W-:-:S04]  /*0410*/  USEL UR6, UR7, UR18, !UP1 ;  /* 0x0000001207067287 */ /* 0x000fc8000c800000 */
[----:B------:R-:W-:-:S06]  /*0420*/  UISETP.GE.OR UP0, UPT, UR6, UR11, !UP0 ;  /* 0x0000000b0600728c */ /* 0x000fcc000c706670 */
[----:B------:R-:W-:-:S13]  /*0430*/  PLOP3.LUT P0, PT, PT, PT, UP0, 0x80, 0x8 ;  /* 0x000000000008781c */ /* 0x000fda0003f0f008 */
[----:B------:R-:W-:Y:S05]  /*0440*/  @P0 EXIT ;  /* 0x000000000000094d */ /* 0x000fea0003800000 */
[----:B------:R-:W-:Y:S02]  /*0450*/  IMAD.U32 R0, RZ, RZ, UR11 ;  /* 0x0000000bff007e24 */ /* 0x000fe4000f8e00ff */
[----:B------:R-:W-:Y:S02]  /*0460*/  HFMA2 R5, -RZ, RZ, 0, 0 ;  /* 0x00000000ff057431 */ /* 0x000fe400000001ff */
[----:B------:R-:W-:-:S05]  /*0470*/  IMAD.MOV.U32 R3, RZ, RZ, 0x1 ;  /* 0x00000001ff037424 */ /* 0x000fca00078e00ff */
[----:B------:R-:W-:Y:S01]  /*0480*/  VIADDMNMX R0, R0, -R3, UR7, PT ;  /* 0x0000000700007e46 */ /* 0x000fe2000b800903 */
[----:B------:R-:W-:-:S03]  /*0490*/  IMAD.MOV.U32 R3, RZ, RZ, RZ ;  /* 0x000000ffff037224 */ /* 0x000fc600078e00ff */
[----:B------:R-:W-:-:S13]  /*04a0*/  ISETP.GT.AND P0, PT, R0, UR18, PT ;  /* 0x0000001200007c0c */ /* 0x000fda000bf04270 */
[----:B------:R-:W-:Y:S05]  /*04b0*/  @!P0 BRA `(.L_x_32) ;  /* 0x0000000000408947 */ /* 0x000fea0003800000 */
[----:B------:R-:W0:Y:S01]  /*04c0*/  LDC.64 R8, c[0x0][0x380] ;  /* 0x0000e000ff087b82 */ /* 0x000e220000000a00 */
[----:B------:R-:W-:Y:S02]  /*04d0*/  IMAD.MOV.U32 R5, RZ, RZ, RZ ;  /* 0x000000ffff057224 */ /* 0x000fe400078e00ff */
[----:B------:R-:W-:-:S07]  /*04e0*/  IMAD.MOV.U32 R3, RZ, RZ, RZ ;  /* 0x000000ffff037224 */ /* 0x000fce00078e00ff */
.L_x_33:
[----:B0-----:R-:W-:-:S05]  /*04f0*/  IMAD.WIDE R6, R11, 0x4, R8 ;  /* 0x000000040b067825 */ /* 0x001fca00078e0208 */
[----:B------:R-:W2:Y:S04]  /*0500*/  LDG.E.CONSTANT R4, desc[UR14][R6.64+0x4] ;  /* 0x0000040e06047981 */ /* 0x000ea8000c1e9900 */
[----:B------:R-:W2:Y:S02]  /*0510*/  LDG.E.CONSTANT R13, desc[UR14][R6.64] ;  /* 0x0000000e060d7981 */ /* 0x000ea4000c1e9900 */
[----:B--2---:R-:W-:-:S05]  /*0520*/  FADD R10, R4, -R13 ;  /* 0x8000000d040a7221 */ /* 0x004fca0000000000 */
[----:B------:R-:W-:-:S13]  /*0530*/  FSETP.NE.AND P0, PT, |R10|, +INF , PT ;  /* 0x7f8000000a00780b */ /* 0x000fda0003f05200 */
[----:B------:R-:W-:Y:S05]  /*0540*/  @!P0 EXIT ;  /* 0x000000000000894d */ /* 0x000fea0003800000 */
[CC--:B------:R-:W-:Y:S01]  /*0550*/  FSETP.GT.AND P0, PT, R4.reuse, R13.reuse, PT ;  /* 0x0000000d0400720b */ /* 0x0c0fe20003f04000 */
[----:B------:R-:W-:Y:S01]  /*0560*/  VIADD R11, R11, 0x1 ;  /* 0x000000010b0b7836 */ /* 0x000fe20000000000 */
[----:B------:R-:W-:-:S11]  /*0570*/  FSETP.GEU.AND P1, PT, R4, R13, PT ;  /* 0x0000000d0400720b */ /* 0x000fd60003f2e000 */
[C---:B------:R-:W-:Y:S01]  /*0580*/  @P0 FADD R3, R10.reuse, R3 ;  /* 0x000000030a030221 */ /* 0x040fe20000000000 */
[----:B------:R-:W-:Y:S01]  /*0590*/  ISETP.NE.AND P0, PT, R11, R0, PT ;  /* 0x000000000b00720c */ /* 0x000fe20003f05270 */
[----:B------:R-:W-:-:S12]  /*05a0*/  @!P1 FADD R5, -R10, R5 ;  /* 0x000000050a059221 */ /* 0x000fd80000000100 */
[----:B------:R-:W-:Y:S05]  /*05b0*/  @P0 BRA `(.L_x_33) ;  /* 0xfffffffc00cc0947 */ /* 0x000fea000383ffff */
.L_x_32:
[----:B------:R-:W-:-:S04]  /*05c0*/  I2FP.F32.U32 R0, UR8 ;  /* 0x0000000800007c45 */ /* 0x000fc80008201000 */
[----:B------:R-:W-:-:S04]  /*05d0*/  IADD3 R4, PT, PT, R0, 0x1800000, RZ ;  /* 0x0180000000047810 */ /* 0x000fc80007ffe0ff */
[----:B------:R-:W-:-:S04]  /*05e0*/  LOP3.LUT R4, R4, 0x7f800000, RZ, 0xc0, !PT ;  /* 0x7f80000004047812 */ /* 0x000fc800078ec0ff */
[----:B------:R-:W-:-:S13]  /*05f0*/  ISETP.GT.U32.AND P0, PT, R4, 0x1ffffff, PT ;  /* 0x01ffffff0400780c */ /* 0x000fda0003f04070 */
[----:B------:R-:W-:Y:S05]  /*0600*/  @P0 BRA `(.L_x_34) ;  /* 0x0000000000100947 */ /* 0x000fea0003800000 */
[----:B------:R-:W-:-:S07]  /*0610*/  MOV R4, 0x630 ;  /* 0x0000063000047802 */ /* 0x000fce0000000f00 */
[----:B-----5:R-:W-:Y:S05]  /*0620*/  CALL.REL.NOINC `($__internal_2_$__cuda_sm20_rcp_rn_f32_slowpath) ;  /* 0x0000000800a07944 */ /* 0x020fea0003c00000 */
[----:B------:R-:W-:Y:S01]  /*0630*/  IMAD.MOV.U32 R4, RZ, RZ, R0 ;  /* 0x000000ffff047224 */ /* 0x000fe200078e0000 */
[----:B------:R-:W-:Y:S06]  /*0640*/  BRA `(.L_x_35) ;  /* 0x0000000000107947 */ /* 0x000fec0003800000 */
.L_x_34:
[----:B------:R-:W0:Y:S02]  /*0650*/  MUFU.RCP R7, R0 ;  /* 0x0000000000077308 */ /* 0x000e240000001000 */
[----:B0-----:R-:W-:-:S04]  /*0660*/  FFMA R4, R0, R7, -1 ;  /* 0xbf80000000047423 */ /* 0x001fc80000000007 */
[----:B------:R-:W-:-:S04]  /*0670*/  FADD.FTZ R4, -R4, -RZ ;  /* 0x800000ff04047221 */ /* 0x000fc80000010100 */
[----:B------:R-:W-:-:S07]  /*0680*/  FFMA R4, R7, R4, R7 ;  /* 0x0000000407047223 */ /* 0x000fce0000000007 */
.L_x_35:
[C---:B------:R-:W-:Y:S01]  /*0690*/  FMUL R6, R4.reuse, R3 ;  /* 0x0000000304067220 */ /* 0x040fe20000400000 */
[----:B------:R-:W-:Y:S01]  /*06a0*/  FMUL R5, R4, R5 ;  /* 0x0000000504057220 */ /* 0x000fe20000400000 */
[----:B------:R-:W-:-:S03]  /*06b0*/  UMOV UR6, 0x42480000 ;  /* 0x4248000000067882 */ /* 0x000fc60000000000 */
        /* <DEDUP_REMOVED lines=14> */
[----:B-----5:R-:W-:Y:S05]  /*07a0*/  CALL.REL.NOINC `($__internal_3_$__cuda_sm3x_div_rn_noftz_f32_slowpath) ;  /* 0x0000000c00147944 */ /* 0x020fea0003c00000 */
.L_x_37:
[----:B------:R-:W-:-:S15]  /*07b0*/  R2UR UR6, R3 ;  /* 0x00000000030672ca */ /* 0x000fde00000e0000 */
.L_x_36:
[----:B------:R-:W-:Y:S01]  /*07c0*/  I2FP.F32.U32 R0, UR9 ;  /* 0x0000000900007c45 */ /* 0x000fe20008201000 */
[----:B------:R-:W-:Y:S01]  /*07d0*/  UISETP.GT.AND UP0, UPT, UR17, UR7, UPT ;  /* 0x000000071100728c */ /* 0x000fe2000bf04270 */
[----:B------:R-:W-:Y:S01]  /*07e0*/  IMAD.U32 R13, RZ, RZ, UR6 ;  /* 0x00000006ff0d7e24 */ /* 0x000fe2000f8e00ff */
[----:B------:R-:W-:Y:S01]  /*07f0*/  UIMAD.WIDE UR8, UR7, 0x4, UR4 ;  /* 0x00000004070878a5 */ /* 0x000fe2000f8e0204 */
[----:B------:R-:W-:Y:S01]  /*0800*/  MOV R15, UR6 ;  /* 0x00000006000f7c02 */ /* 0x000fe20008000f00 */
[----:B------:R-:W-:Y:S02]  /*0810*/  FADD R3, R0, 1 ;  /* 0x3f80000000037421 */ /* 0x000fe40000000000 */
[----:B------:R-:W-:Y:S02]  /*0820*/  PLOP3.LUT P0, PT, PT, PT, UP0, 0x80, 0x8 ;  /* 0x000000000008781c */ /* 0x000fe40003f0f008 */
[----:B------:R-:W0:Y:S01]  /*0830*/  MUFU.RCP R0, R3 ;  /* 0x0000000300007308 */ /* 0x000e220000001000 */
[----:B------:R-:W-:Y:S01]  /*0840*/  IMAD.U32 R8, RZ, RZ, UR8 ;  /* 0x00000008ff087e24 */ /* 0x000fe2000f8e00ff */
[----:B------:R-:W-:Y:S01]  /*0850*/  UMOV UR8, 0x40000000 ;  /* 0x4000000000087882 */ /* 0x000fe20000000000 */
[----:B------:R-:W-:Y:S01]  /*0860*/  @!UP0 UIMAD.WIDE UR10, UR7, 0x4, UR12 ;  /* 0x00000004070a88a5 */ /* 0x000fe2000f8e020c */
[----:B------:R-:W-:-:S02]  /*0870*/  IMAD.U32 R9, RZ, RZ, UR9 ;  /* 0x00000009ff097e24 */ /* 0x000fc4000f8e00ff */
[----:B------:R-:W-:-:S03]  /*0880*/  IMAD.U32 R14, RZ, RZ, UR8 ;  /* 0x00000008ff0e7e24 */ /* 0x000fc6000f8e00ff */
[----:B------:R-:W-:Y:S01]  /*0890*/  MOV R10, UR10 ;  /* 0x0000000a000a7c02 */ /* 0x000fe20008000f00 */
[----:B------:R-:W-:Y:S01]  /*08a0*/  IMAD.U32 R11, RZ, RZ, UR11 ;  /* 0x0000000bff0b7e24 */ /* 0x000fe2000f8e00ff */
[----:B------:R1:W-:Y:S04]  /*08b0*/  STG.E desc[UR14][R8.64], R13 ;  /* 0x0000000d08007986 */ /* 0x0003e8000c10190e */
[----:B------:R1:W-:Y:S01]  /*08c0*/  @!P0 STG.E desc[UR14][R10.64], R15 ;  /* 0x0000000f0a008986 */ /* 0x0003e2000c10190e */
[----:B------:R-:W2:Y:S01]  /*08d0*/  FCHK P0, R14, R3 ;  /* 0x000000030e007302 */ /* 0x000ea20000000000 */
[----:B0-----:R-:W-:-:S04]  /*08e0*/  FFMA R7, -R3, R0, 1 ;  /* 0x3f80000003077423 */ /* 0x001fc80000000100 */
[----:B------:R-:W-:-:S04]  /*08f0*/  FFMA R0, R0, R7, R0 ;  /* 0x0000000700007223 */ /* 0x000fc80000000000 */
[----:B------:R-:W-:-:S04]  /*0900*/  FFMA R7, R0, 2, RZ ;  /* 0x4000000000077823 */ /* 0x000fc800000000ff */
[----:B------:R-:W-:-:S04]  /*0910*/  FFMA R12, -R3, R7, 2 ;  /* 0x40000000030c7423 */ /* 0x000fc80000000107 */
[----:B------:R-:W-:Y:S01]  /*0920*/  FFMA R7, R0, R12, R7 ;  /* 0x0000000c00077223 */ /* 0x000fe20000000007 */
[----:B-12---:R-:W-:Y:S06]  /*0930*/  @!P0 BRA `(.L_x_38) ;  /* 0x0000000000108947 */ /* 0x006fec0003800000 */
[----:B------:R-:W-:Y:S01]  /*0940*/  HFMA2 R0, -RZ, RZ, 2, 0 ;  /* 0x40000000ff007431 */ /* 0x000fe200000001ff */
[----:B------:R-:W-:-:S07]  /*0950*/  MOV R14, 0x970 ;  /* 0x00000970000e7802 */ /* 0x000fce0000000f00 */
[----:B-----5:R-:W-:Y:S05]  /*0960*/  CALL.REL.NOINC `($__internal_3_$__cuda_sm3x_div_rn_noftz_f32_slowpath) ;  /* 0x0000000800a47944 */ /* 0x020fea0003c00000 */
[----:B------:R-:W-:-:S07]  /*0970*/  IMAD.MOV.U32 R7, RZ, RZ, R3 ;  /* 0x000000ffff077224 */ /* 0x000fce00078e0003 */
.L_x_38:
[----:B------:R-:W0:Y:S01]  /*0980*/  LDCU UR9, c[0x0][0x3a0] ;  /* 0x00007400ff0977ac */ /* 0x000e220008000800 */
[----:B------:R-:W-:-:S04]  /*0990*/  UIADD3 UR8, UPT, UPT, UR7, 0x1, URZ ;  /* 0x0000000107087890 */ /* 0x000fc8000fffe0ff */
[----:B0-----:R-:W-:-:S06]  /*09a0*/  UISETP.GE.AND UP0, UPT, UR8, UR9, UPT ;  /* 0x000000090800728c */ /* 0x001fcc000bf06270 */
[----:B------:R-:W-:-:S13]  /*09b0*/  PLOP3.LUT P0, PT, PT, PT, UP0, 0x80, 0x8 ;  /* 0x000000000008781c */ /* 0x000fda0003f0f008 */
[----:B------:R-:W-:Y:S05]  /*09c0*/  @P0 EXIT ;  /* 0x000000000000094d */ /* 0x000fea0003800000 */
[----:B------:R-:W-:Y:S01]  /*09d0*/  FADD R8, -R4, 1 ;  /* 0x3f80000004087421 */ /* 0x000fe20000000100 */
[----:B------:R-:W-:Y:S01]  /*09e0*/  FADD R9, -R7, 1 ;  /* 0x3f80000007097421 */ /* 0x000fe20000000100 */
[----:B------:R-:W-:Y:S01]  /*09f0*/  CS2R R10, SRZ ;  /* 0x00000000000a7805 */ /* 0x000fe2000001ff00 */
[----:B------:R-:W-:Y:S01]  /*0a00*/  IMAD.U32 R12, RZ, RZ, UR6 ;  /* 0x00000006ff0c7e24 */ /* 0x000fe2000f8e00ff */
[----:B------:R-:W0:Y:S01]  /*0a10*/  LDCU UR24, c[0x0][0x3a0] ;  /* 0x00007400ff1877ac */ /* 0x000e220008000800 */
[----:B------:R-:W1:Y:S01]  /*0a20*/  LDCU.64 UR22, c[0x0][0x380] ;  /* 0x00007000ff1677ac */ /* 0x000e620008000a00 */
[----:B------:R-:W-:Y:S01]  /*0a30*/  UIMAD.WIDE UR18, UR16, 0x4, UR12 ;  /* 0x00000004101278a5 */ /* 0x000fe2000f8e020c */
[----:B------:R-:W-:Y:S01]  /*0a40*/  UMOV UR9, UR7 ;  /* 0x0000000700097c82 */ /* 0x000fe20008000000 */
[----:B------:R-:W-:-:S10]  /*0a50*/  UMOV UR10, UR6 ;  /* 0x00000006000a7c82 */ /* 0x000fd40008000000 */
.L_x_45:
[----:B-1----:R-:W-:-:S06]  /*0a60*/  UIMAD.WIDE UR20, UR8, 0x4, UR22 ;  /* 0x00000004081478a5 */ /* 0x002fcc000f8e0216 */
[----:B------:R-:W-:Y:S01]  /*0a70*/  MOV R14, UR20 ;  /* 0x00000014000e7c02 */ /* 0x000fe20008000f00 */
[----:B------:R-:W-:Y:S01]  /*0a80*/  IMAD.U32 R15, RZ, RZ, UR21 ;  /* 0x00000015ff0f7e24 */ /* 0x000fe2000f8e00ff */
[----:B--2---:R-:W-:Y:S01]  /*0a90*/  MOV R17, UR21 ;  /* 0x0000001500117c02 */ /* 0x004fe20008000f00 */
[----:B------:R-:W-:-:S03]  /*0aa0*/  IMAD.U32 R16, RZ, RZ, UR20 ;  /* 0x00000014ff107e24 */ /* 0x000fc6000f8e00ff */
[----:B------:R-:W2:Y:S04]  /*0ab0*/  LDG.E.CONSTANT R14, desc[UR14][R14.64] ;  /* 0x0000000e0e0e7981 */ /* 0x000ea8000c1e9900 */
[----:B------:R-:W2:Y:S01]  /*0ac0*/  LDG.E.CONSTANT R17, desc[UR14][R16.64+-0x4] ;  /* 0xfffffc0e10117981 */ /* 0x000ea2000c1e9900 */
[----:B------:R-:W-:Y:S01]  /*0ad0*/  UMOV UR11, UR9 ;  /* 0x00000009000b7c82 */ /* 0x000fe20008000000 */
[----:B------:R-:W-:Y:S01]  /*0ae0*/  UMOV UR9, UR8 ;  /* 0x0000000800097c82 */ /* 0x000fe20008000000 */
[C---:B--2---:R-:W-:Y:S01]  /*0af0*/  FADD R0, R14.reuse, -R17 ;  /* 0x800000110e007221 */ /* 0x044fe20000000000 */
[----:B------:R-:W-:-:S04]  /*0b00*/  FSETP.GEU.AND P0, PT, R14, R17, PT ;  /* 0x000000110e00720b */ /* 0x000fc80003f0e000 */
[----:B------:R-:W-:Y:S02]  /*0b10*/  FMNMX R3, RZ, R0, !PT ;  /* 0x00000000ff037209 */ /* 0x000fe40007800000 */
[----:B------:R-:W-:-:S03]  /*0b20*/  FSEL R13, -R0, RZ, !P0 ;  /* 0x000000ff000d7208 */ /* 0x000fc60004000100 */
[-C--:B------:R-:W-:Y:S02]  /*0b30*/  FMUL R3, R3, R4.reuse ;  /* 0x0000000403037220 */ /* 0x080fe40000400000 */
[----:B------:R-:W-:Y:S02]  /*0b40*/  FMUL R0, R13, R4 ;  /* 0x000000040d007220 */ /* 0x000fe40000400000 */
[C---:B------:R-:W-:Y:S01]  /*0b50*/  FFMA R6, R8.reuse, R6, R3 ;  /* 0x0000000608067223 */ /* 0x040fe20000000003 */
[----:B------:R-:W-:Y:S02]  /*0b60*/  IMAD.MOV.U32 R3, RZ, RZ, 0x42480000 ;  /* 0x42480000ff037424 */ /* 0x000fe400078e00ff */
[----:B------:R-:W-:-:S04]  /*0b70*/  FFMA R5, R8, R5, R0 ;  /* 0x0000000508057223 */ /* 0x000fc80000000000 */
[----:B------:R-:W-:-:S05]  /*0b80*/  FADD R19, R6, R5 ;  /* 0x0000000506137221 */ /* 0x000fca0000000000 */
[----:B------:R-:W-:-:S13]  /*0b90*/  FSETP.NEU.AND P0, PT, R19, RZ, PT ;  /* 0x000000ff1300720b */ /* 0x000fda0003f0d000 */
[----:B------:R-:W-:Y:S05]  /*0ba0*/  @!P0 BRA `(.L_x_39) ;  /* 0x0000000000308947 */ /* 0x000fea0003800000 */
[----:B------:R-:W1:Y:S01]  /*0bb0*/  MUFU.RCP R3, R19 ;  /* 0x0000001300037308 */ /* 0x000e620000001000 */
[----:B------:R-:W-:-:S07]  /*0bc0*/  FMUL R0, R6, 100 ;  /* 0x42c8000006007820 */ /* 0x000fce0000400000 */
[----:B------:R-:W2:Y:S01]  /*0bd0*/  FCHK P0, R0, R19 ;  /* 0x0000001300007302 */ /* 0x000ea20000000000 */
[----:B-1----:R-:W-:-:S04]  /*0be0*/  FFMA R14, -R19, R3, 1 ;  /* 0x3f800000130e7423 */ /* 0x002fc80000000103 */
[----:B------:R-:W-:-:S04]  /*0bf0*/  FFMA R3, R3, R14, R3 ;  /* 0x0000000e03037223 */ /* 0x000fc80000000003 */
[----:B------:R-:W-:-:S04]  /*0c00*/  FFMA R14, R0, R3, RZ ;  /* 0x00000003000e7223 */ /* 0x000fc800000000ff */
[----:B------:R-:W-:-:S04]  /*0c10*/  FFMA R13, -R19, R14, R0 ;  /* 0x0000000e130d7223 */ /* 0x000fc80000000100 */
[----:B------:R-:W-:Y:S01]  /*0c20*/  FFMA R3, R3, R13, R14 ;  /* 0x0000000d03037223 */ /* 0x000fe2000000000e */
[----:B--2---:R-:W-:Y:S06]  /*0c30*/  @!P0 BRA `(.L_x_39) ;  /* 0x00000000000c8947 */ /* 0x004fec0003800000 */
[----:B------:R-:W-:Y:S01]  /*0c40*/  IMAD.MOV.U32 R3, RZ, RZ, R19 ;  /* 0x000000ffff037224 */ /* 0x000fe200078e0013 */
[----:B------:R-:W-:-:S07]  /*0c50*/  MOV R14, 0xc70 ;  /* 0x00000c70000e7802 */ /* 0x000fce0000000f00 */
[----:B0----5:R-:W-:Y:S05]  /*0c60*/  CALL.REL.NOINC `($__internal_3_$__cuda_sm3x_div_rn_noftz_f32_slowpath) ;  /* 0x0000000400e47944 */ /* 0x021fea0003c00000 */
.L_x_39:
[----:B------:R-:W-:-:S09]  /*0c70*/  UISETP.GE.AND UP0, UPT, UR9, UR16, UPT ;  /* 0x000000100900728c */ /* 0x000fd2000bf06270 */
[----:B------:R-:W-:Y:S05]  /*0c80*/  BRA.U UP0, `(.L_x_40) ;  /* 0x0000000100487547 */ /* 0x000fea000b800000 */
[----:B------:R-:W-:-:S06]  /*0c90*/  UIADD3 UR10, UPT, UPT, UR9, 0x1, -UR7 ;  /* 0x00000001090a7890 */ /* 0x000fcc000fffe807 */
[----:B------:R-:W-:-:S04]  /*0ca0*/  I2FP.F32.S32 R15, UR10 ;  /* 0x0000000a000f7c45 */ /* 0x000fc80008201400 */
[----:B------:R-:W1:Y:S01]  /*0cb0*/  MUFU.RCP R13, R15 ;  /* 0x0000000f000d7308 */ /* 0x000e620000001000 */
[----:B------:R-:W-:-:S04]  /*0cc0*/  FADD R0, R15, -1 ;  /* 0xbf8000000f007421 */ /* 0x000fc80000000000 */
[----:B------:R-:W-:-:S04]  /*0cd0*/  FFMA R0, R12, R0, R3 ;  /* 0x000000000c007223 */ /* 0x000fc80000000003 */
[----:B------:R-:W2:Y:S01]  /*0ce0*/  FCHK P0, R0, R15 ;  /* 0x0000000f00007302 */ /* 0x000ea20000000000 */
[----:B-1----:R-:W-:-:S04]  /*0cf0*/  FFMA R14, -R15, R13, 1 ;  /* 0x3f8000000f0e7423 */ /* 0x002fc8000000010d */
[----:B------:R-:W-:-:S04]  /*0d00*/  FFMA R13, R13, R14, R13 ;  /* 0x0000000e0d0d7223 */ /* 0x000fc8000000000d */
[----:B------:R-:W-:-:S04]  /*0d10*/  FFMA R12, R0, R13, RZ ;  /* 0x0000000d000c7223 */ /* 0x000fc800000000ff */
[----:B------:R-:W-:-:S04]  /*0d20*/  FFMA R3, -R15, R12, R0 ;  /* 0x0000000c0f037223 */ /* 0x000fc80000000100 */
[----:B------:R-:W-:Y:S01]  /*0d30*/  FFMA R12, R13, R3, R12 ;  /* 0x000000030d0c7223 */ /* 0x000fe2000000000c */
[----:B--2---:R-:W-:Y:S06]  /*0d40*/  @!P0 BRA `(.L_x_41) ;  /* 0x0000000000108947 */ /* 0x004fec0003800000 */
[----:B------:R-:W-:Y:S02]  /*0d50*/  MOV R3, R15 ;  /* 0x0000000f00037202 */ /* 0x000fe40000000f00 */
[----:B------:R-:W-:-:S07]  /*0d60*/  MOV R14, 0xd80 ;  /* 0x00000d80000e7802 */ /* 0x000fce0000000f00 */
[----:B0----5:R-:W-:Y:S05]  /*0d70*/  CALL.REL.NOINC `($__internal_3_$__cuda_sm3x_div_rn_noftz_f32_slowpath) ;  /* 0x0000000400a07944 */ /* 0x021fea0003c00000 */
[----:B------:R-:W-:-:S07]  /*0d80*/  IMAD.MOV.U32 R12, RZ, RZ, R3 ;  /* 0x000000ffff0c7224 */ /* 0x000fce00078e0003 */
.L_x_41:
[----:B------:R-:W-:Y:S01]  /*0d90*/  R2UR UR10, R12 ;  /* 0x000000000c0a72ca */ /* 0x000fe200000e0000 */
[----:B------:R-:W-:-:S14]  /*0da0*/  BRA `(.L_x_42) ;  /* 0x00000000000c7947 */ /* 0x000fdc0003800000 */
.L_x_40:
[----:B------:R-:W-:-:S04]  /*0db0*/  FMUL R0, R3, R7 ;  /* 0x0000000703007220 */ /* 0x000fc80000400000 */
[----:B------:R-:W-:-:S05]  /*0dc0*/  FFMA R0, R9, UR10, R0 ;  /* 0x0000000a09007c23 */ /* 0x000fca0008000000 */
[----:B------:R-:W-:-:S15]  /*0dd0*/  R2UR UR10, R0 ;  /* 0x00000000000a72ca */ /* 0x000fde00000e0000 */
.L_x_42:
[----:B------:R-:W-:Y:S01]  /*0de0*/  UISETP.NE.AND UP0, UPT, UR9, UR17, UPT ;  /* 0x000000110900728c */ /* 0x000fe2000bf05270 */
[----:B------:R-:W-:Y:S01]  /*0df0*/  IMAD.U32 R3, RZ, RZ, UR10 ;  /* 0x0000000aff037e24 */ /* 0x000fe2000f8e00ff */
[----:B------:R-:W-:Y:S01]  /*0e00*/  UIMAD.WIDE UR20, UR8, 0x4, UR4 ;  /* 0x00000004081478a5 */ /* 0x000fe2000f8e0204 */
[----:B------:R-:W-:Y:S01]  /*0e10*/  MOV R13, UR10 ;  /* 0x0000000a000d7c02 */ /* 0x000fe20008000f00 */
[----:B------:R-:W-:Y:S01]  /*0e20*/  IMAD.U32 R17, RZ, RZ, UR19 ;  /* 0x00000013ff117e24 */ /* 0x000fe2000f8e00ff */
[----:B------:R-:W-:Y:S02]  /*0e30*/  MOV R16, UR18 ;  /* 0x0000001200107c02 */ /* 0x000fe40008000f00 */
[----:B------:R-:W-:Y:S01]  /*0e40*/  PLOP3.LUT P0, PT, PT, PT, UP0, 0x80, 0x8 ;  /* 0x000000000008781c */ /* 0x000fe20003f0f008 */
[----:B------:R-:W-:Y:S02]  /*0e50*/  IMAD.U32 R14, RZ, RZ, UR20 ;  /* 0x00000014ff0e7e24 */ /* 0x000fe4000f8e00ff */
[----:B------:R-:W-:Y:S01]  /*0e60*/  IMAD.U32 R15, RZ, RZ, UR21 ;  /* 0x00000015ff0f7e24 */ /* 0x000fe2000f8e00ff */
[----:B------:R-:W-:-:S04]  /*0e70*/  @!UP0 UMOV UR6, UR10 ;  /* 0x0000000a00068c82 */ /* 0x000fc80008000000 */
[----:B------:R1:W-:Y:S05]  /*0e80*/  STG.E desc[UR14][R14.64], R3 ;  /* 0x000000030e007986 */ /* 0x0003ea000c10190e */
[----:B------:R1:W-:Y:S01]  /*0e90*/  @!P0 STG.E desc[UR14][R16.64+-0x8], R13 ;  /* 0xfffff80d10008986 */ /* 0x0003e2000c10190e */
[----:B------:R-:W-:Y:S05]  /*0ea0*/  BRA.U !UP0, `(.L_x_43) ;  /* 0x0000000108707547 */ /* 0x000fea000b800000 */
[----:B------:R-:W-:-:S09]  /*0eb0*/  UISETP.GE.AND UP0, UPT, UR11, UR17, UPT ;  /* 0x000000110b00728c */ /* 0x000fd2000bf06270 */
[----:B------:R-:W-:Y:S05]  /*0ec0*/  BRA.U !UP0, `(.L_x_43) ;  /* 0x0000000108687547 */ /* 0x000fea000b800000 */
[----:B------:R-:W-:-:S06]  /*0ed0*/  UIMAD.WIDE UR20, UR11, 0x4, UR12 ;  /* 0x000000040b1478a5 */ /* 0x000fcc000f8e020c */
[----:B-1----:R-:W-:Y:S01]  /*0ee0*/  IMAD.U32 R14, RZ, RZ, UR20 ;  /* 0x00000014ff0e7e24 */ /* 0x002fe2000f8e00ff */
[----:B------:R-:W-:-:S05]  /*0ef0*/  MOV R15, UR21 ;  /* 0x00000015000f7c02 */ /* 0x000fca0008000f00 */
[----:B------:R-:W2:Y:S01]  /*0f00*/  LDG.E R14, desc[UR14][R14.64] ;  /* 0x0000000e0e0e7981 */ /* 0x000ea2000c1e1900 */
[----:B------:R-:W-:Y:S01]  /*0f10*/  IMAD.U32 R0, RZ, RZ, UR6 ;  /* 0x00000006ff007e24 */ /* 0x000fe2000f8e00ff */
[----:B------:R-:W-:Y:S01]  /*0f20*/  MOV R17, UR21 ;  /* 0x0000001500117c02 */ /* 0x000fe20008000f00 */
[----:B------:R-:W-:Y:S02]  /*0f30*/  IMAD.U32 R16, RZ, RZ, UR20 ;  /* 0x00000014ff107e24 */ /* 0x000fe4000f8e00ff */
[----:B------:R-:W-:-:S04]  /*0f40*/  FADD R0, -R0, UR10 ;  /* 0x0000000a00007e21 */ /* 0x000fc80008000100 */
[----:B------:R-:W-:-:S04]  /*0f50*/  FMUL R0, |R0|, 0.071428574621677398682 ;  /* 0x3d92492500007820 */ /* 0x000fc80000400200 */
[----:B------:R-:W-:-:S04]  /*0f60*/  FFMA R11, R11, 0.92857140302658081055, R0 ;  /* 0x3f6db6db0b0b7823 */ /* 0x000fc80000000000 */
[----:B------:R-:W-:-:S04]  /*0f70*/  FMUL R3, R11, 0.071428574621677398682 ;  /* 0x3d9249250b037820 */ /* 0x000fc80000400000 */
[----:B------:R-:W-:-:S04]  /*0f80*/  FFMA R10, R10, 0.92857140302658081055, R3 ;  /* 0x3f6db6db0a0a7823 */ /* 0x000fc80000000003 */
[----:B-----5:R-:W-:-:S04]  /*0f90*/  FFMA R13, R2, R10, UR10 ;  /* 0x0000000a020d7e23 */ /* 0x020fc8000800000a */
[----:B------:R-:W-:Y:S01]  /*0fa0*/  IMAD.MOV.U32 R3, RZ, RZ, R13 ;  /* 0x000000ffff037224 */ /* 0x000fe200078e000d */
[----:B--2---:R-:W-:-:S13]  /*0fb0*/  FSETP.GEU.AND P0, PT, R13, R14, PT ;  /* 0x0000000e0d00720b */ /* 0x004fda0003f0e000 */
[----:B------:R-:W-:Y:S05]  /*0fc0*/  @!P0 BRA `(.L_x_44) ;  /* 0x0000000000208947 */ /* 0x000fea0003800000 */
[----:B------:R-:W-:Y:S01]  /*0fd0*/  FSETP.LEU.AND P0, PT, R14, UR6, PT ;  /* 0x000000060e007c0b */ /* 0x000fe2000bf0b000 */
[----:B------:R-:W-:-:S03]  /*0fe0*/  FFMA R3, -R2, R10, UR10 ;  /* 0x0000000a02037e23 */ /* 0x000fc6000800010a */
[----:B------:R-:W-:-:S04]  /*0ff0*/  FSETP.LT.AND P0, PT, R14, UR10, !P0 ;  /* 0x0000000a0e007c0b */ /* 0x000fc8000c701000 */
[----:B------:R-:W-:-:S04]  /*1000*/  FSETP.GT.OR P0, PT, R3, R14, P0 ;  /* 0x0000000e0300720b */ /* 0x000fc80000704400 */
[----:B------:R-:W-:-:S09]  /*1010*/  FSETP.LEU.OR P2, PT, R14, UR10, P0 ;  /* 0x0000000a0e007c0b */ /* 0x000fd2000874b400 */
[----:B------:R-:W-:-:S04]  /*1020*/  @!P0 FSETP.LT.AND P1, PT, R14, UR6, PT ;  /* 0x000000060e008c0b */ /* 0x000fc8000bf21000 */
[----:B------:R-:W-:-:S05]  /*1030*/  @!P2 FSEL R14, R13, R14, P1 ;  /* 0x0000000e0d0ea208 */ /* 0x000fca0000800000 */
[----:B------:R-:W-:-:S07]  /*1040*/  @!P0 IMAD.MOV.U32 R3, RZ, RZ, R14 ;  /* 0x000000ffff038224 */ /* 0x000fce00078e000e */
.L_x_44:
[----:B------:R2:W-:Y:S01]  /*1050*/  STG.E desc[UR14][R16.64+0x4], R3 ;  /* 0x0000040310007986 */ /* 0x0005e2000c10190e */
[----:B------:R-:W-:-:S05]  /*1060*/  UMOV UR6, UR10 ;  /* 0x0000000a00067c82 */ /* 0x000fca0008000000 */
.L_x_43:
[----:B------:R-:W-:-:S04]  /*1070*/  UIADD3 UR8, UPT, UPT, UR9, 0x1, URZ ;  /* 0x0000000109087890 */ /* 0x000fc8000fffe0ff */
[----:B0-----:R-:W-:-:S09]  /*1080*/  UISETP.GE.AND UP0, UPT, UR8, UR24, UPT ;  /* 0x000000180800728c */ /* 0x001fd2000bf06270 */
[----:B------:R-:W-:Y:S05]  /*1090*/  BRA.U !UP0, `(.L_x_45) ;  /* 0xfffffff908707547 */ /* 0x000fea000b83ffff */
[----:B------:R-:W-:Y:S05]  /*10a0*/  EXIT ;  /* 0x000000000000794d */ /* 0x000fea0003800000 */
        .weak           $__internal_2_$__cuda_sm20_rcp_rn_f32_slowpath
        .type           $__internal_2_$__cuda_sm20_rcp_rn_f32_slowpath,@function
        .size           $__internal_2_$__cuda_sm20_rcp_rn_f32_slowpath,($__internal_3_$__cuda_sm3x_div_rn_noftz_f32_slowpath - $__internal_2_$__cuda_sm20_rcp_rn_f32_slowpath)
$__internal_2_$__cuda_sm20_rcp_rn_f32_slowpath:
        /* <DEDUP_REMOVED lines=15> */
.L_x_46:
[----:B------:R-:W-:-:S05]  /*11a0*/  VIADD R7, R6, 0xffffff03 ;  /* 0xffffff0306077836 */ /* 0x000fca0000000000 */
        /* <DEDUP_REMOVED lines=23> */
[----:B------:R-:W-:-:S05]  /*1320*/  SEL R7, RZ, 0x1, !P0 ;  /* 0x00000001ff077807 */ /* 0x000fca0004000000 */
[----:B------:R-:W-:-:S05]  /*1330*/  IMAD.MOV R7, RZ, RZ, -R7 ;  /* 0x000000ffff077224 */ /* 0x000fca00078e0a07 */
[----:B------:R-:W-:Y:S02]  /*1340*/  ISETP.GE.AND P0, PT, R7, RZ, PT ;  /* 0x000000ff0700720c */ /* 0x000fe40003f06270 */
[----:B------:R-:W-:-:S04]  /*1350*/  IADD3 R7, PT, PT, R6, -0xfc, RZ ;  /* 0xffffff0406077810 */ /* 0x000fc80007ffe0ff */
[----:B------:R-:W-:-:S07]  /*1360*/  SHF.R.U32.HI R7, RZ, R7, R10 ;  /* 0x00000007ff077219 */ /* 0x000fce000001160a */
[----:B------:R-:W-:-:S04]  /*1370*/  @!P0 VIADD R7, R7, 0x1 ;  /* 0x0000000107078836 */ /* 0x000fc80000000000 */
[----:B------:R-:W-:-:S05]  /*1380*/  @!P1 IMAD.SHL.U32 R7, R7, 0x2, RZ ;  /* 0x0000000207079824 */ /* 0x000fca00078e00ff */
[----:B------:R-:W-:Y:S01]  /*1390*/  LOP3.LUT R6, R7, 0x80000000, R0, 0xf8, !PT ;  /* 0x8000000007067812 */ /* 0x000fe200078ef800 */
[----:B------:R-:W-:Y:S06]  /*13a0*/  BRA `(.L_x_47) ;  /* 0x0000000000047947 */ /* 0x000fec0003800000 */
.L_x_48:
[----:B------:R0:W1:Y:S02]  /*13b0*/  MUFU.RCP R6, R0 ;  /* 0x0000000000067308 */ /* 0x0000640000001000 */
.L_x_47:
[----:B0123--:R-:W-:Y:S01]  /*13c0*/  MOV R0, R6 ;  /* 0x0000000600007202 */ /* 0x00ffe20000000f00 */
[----:B------:R-:W-:Y:S02]  /*13d0*/  IMAD.MOV.U32 R6, RZ, RZ, R4 ;  /* 0x000000ffff067224 */ /* 0x000fe400078e0004 */
[----:B------:R-:W-:-:S04]  /*13e0*/  IMAD.MOV.U32 R7, RZ, RZ, 0x0 ;  /* 0x00000000ff077424 */ /* 0x000fc800078e00ff */
[----:B------:R-:W-:Y:S05]  /*13f0*/  RET.REL.NODEC R6 `(qqe_batch_f32) ;  /* 0xffffffec06007950 */ /* 0x000fea0003c3ffff */
        .weak           $__internal_3_$__cuda_sm3x_div_rn_noftz_f32_slowpath
        .type           $__internal_3_$__cuda_sm3x_div_rn_noftz_f32_slowpath,@function
        .size           $__internal_3_$__cuda_sm3x_div_rn_noftz_f32_slowpath,(.L_x_61 - $__internal_3_$__cuda_sm3x_div_rn_noftz_f32_slowpath)
$__internal_3_$__cuda_sm3x_div_rn_noftz_f32_slowpath:
        /* <DEDUP_REMOVED lines=8> */
[----:B------:R-:W-:Y:S01]  /*1480*/  @!P0 IMAD.MOV.U32 R13, RZ, RZ, RZ ;  /* 0x000000ffff0d8224 */ /* 0x000fe200078e00ff */
        /* <DEDUP_REMOVED lines=22> */
[----:B------:R-:W-:Y:S01]  /*15f0*/  @!P1 FFMA R3, R3, 1.84467440737095516160e+19, RZ ;  /* 0x5f80000003039823 */ /* 0x000fe200000000ff */
[----:B------:R-:W-:-:S07]  /*1600*/  @!P1 VIADD R13, R13, 0x40 ;  /* 0x000000400d0d9836 */ /* 0x000fce0000000000 */
.L_x_49:
[----:B------:R-:W-:-:S04]  /*1610*/  LEA R16, R15, 0xc0800000, 0x17 ;  /* 0xc08000000f107811 */ /* 0x000fc800078eb8ff */
[----:B------:R-:W-:Y:S01]  /*1620*/  IADD3 R17, PT, PT, -R16, R3, RZ ;  /* 0x0000000310117210 */ /* 0x000fe20007ffe1ff */
[----:B------:R-:W-:-:S03]  /*1630*/  VIADD R16, R18, 0xffffff81 ;  /* 0xffffff8112107836 */ /* 0x000fc60000000000 */
[----:B------:R-:W0:Y:S01]  /*1640*/  MUFU.RCP R3, R17 ;  /* 0x0000001100037308 */ /* 0x000e220000001000 */
[----:B------:R-:W-:Y:S01]  /*1650*/  FADD.FTZ R19, -R17, -RZ ;  /* 0x800000ff11137221 */ /* 0x000fe20000010100 */
[C---:B------:R-:W-:Y:S01]  /*1660*/  IMAD R0, R16.reuse, -0x800000, R0 ;  /* 0xff80000010007824 */ /* 0x040fe200078e0200 */
[----:B------:R-:W-:-:S05]  /*1670*/  IADD3 R16, PT, PT, R16, 0x7f, -R15 ;  /* 0x0000007f10107810 */ /* 0x000fca0007ffe80f */
[----:B------:R-:W-:Y:S02]  /*1680*/  IMAD.IADD R16, R16, 0x1, R13 ;  /* 0x0000000110107824 */ /* 0x000fe400078e020d */
        /* <DEDUP_REMOVED lines=21> */
[----:B------:R-:W-:Y:S02]  /*17e0*/  VIADD R18, R17, 0x20 ;  /* 0x0000002011127836 */ /* 0x000fe40000000000 */
[-CC-:B------:R-:W-:Y:S01]  /*17f0*/  FFMA.RM R16, R3, R19.reuse, R20.reuse ;  /* 0x0000001303107223 */ /* 0x180fe20000004014 */
[----:B------:R-:W-:Y:S02]  /*1800*/  ISETP.NE.AND P2, PT, R17, RZ, PT ;  /* 0x000000ff1100720c */ /* 0x000fe40003f45270 */
[----:B------:R-:W-:Y:S01]  /*1810*/  LOP3.LUT R15, R13, 0x7fffff, RZ, 0xc0, !PT ;  /* 0x007fffff0d0f7812 */ /* 0x000fe200078ec0ff */
[----:B------:R-:W-:Y:S01]  /*1820*/  FFMA.RP R13, R3, R19, R20 ;  /* 0x00000013030d7223 */ /* 0x000fe20000008014 */
[----:B------:R-:W-:Y:S02]  /*1830*/  ISETP.NE.AND P1, PT, R17, RZ, PT ;  /* 0x000000ff1100720c */ /* 0x000fe40003f25270 */
        /* <DEDUP_REMOVED lines=15> */
.L_x_55:
[----:B------:R-:W-:-:S04]  /*1930*/  LOP3.LUT R0, R0, 0x80000000, RZ, 0xc0, !PT ;  /* 0x8000000000007812 */ /* 0x000fc800078ec0ff */
[----:B------:R-:W-:Y:S01]  /*1940*/  LOP3.LUT R0, R0, 0x7f800000, RZ, 0xfc, !PT ;  /* 0x7f80000000007812 */ /* 0x000fe200078efcff */
[----:B------:R-:W-:Y:S06]  /*1950*/  BRA `(.L_x_56) ;  /* 0x0000000000287947 */ /* 0x000fec0003800000 */
.L_x_54:
[----:B------:R-:W-:Y:S01]  /*1960*/  IMAD R0, R16, 0x800000, R0 ;  /* 0x0080000010007824 */ /* 0x000fe200078e0200 */
[----:B------:R-:W-:Y:S06]  /*1970*/  BRA `(.L_x_56) ;  /* 0x0000000000207947 */ /* 0x000fec0003800000 */
.L_x_53:
[----:B------:R-:W-:-:S04]  /*1980*/  LOP3.LUT R0, R3, 0x80000000, R0, 0x48, !PT ;  /* 0x8000000003007812 */ /* 0x000fc800078e4800 */
[----:B------:R-:W-:Y:S01]  /*1990*/  LOP3.LUT R0, R0, 0x7f800000, RZ, 0xfc, !PT ;  /* 0x7f80000000007812 */ /* 0x000fe200078efcff */
[----:B------:R-:W-:Y:S06]  /*19a0*/  BRA `(.L_x_56) ;  /* 0x0000000000147947 */ /* 0x000fec0003800000 */
.L_x_52:
[----:B------:R-:W-:Y:S01]  /*19b0*/  LOP3.LUT R0, R3, 0x80000000, R0, 0x48, !PT ;  /* 0x8000000003007812 */ /* 0x000fe200078e4800 */
[----:B------:R-:W-:Y:S06]  /*19c0*/  BRA `(.L_x_56) ;  /* 0x00000000000c7947 */ /* 0x000fec0003800000 */
.L_x_51:
[----:B------:R-:W0:Y:S01]  /*19d0*/  MUFU.RSQ R0, -QNAN ;  /* 0xffc0000000007908 */ /* 0x000e220000001400 */
[----:B------:R-:W-:Y:S05]  /*19e0*/  BRA `(.L_x_56) ;  /* 0x0000000000047947 */ /* 0x000fea0003800000 */
.L_x_50:
[----:B------:R-:W-:-:S07]  /*19f0*/  FADD.FTZ R0, R0, R3 ;  /* 0x0000000300007221 */ /* 0x000fce0000010000 */
.L_x_56:
[----:B------:R-:W-:Y:S01]  /*1a00*/  IMAD.MOV.U32 R15, RZ, RZ, 0x0 ;  /* 0x00000000ff0f7424 */ /* 0x000fe200078e00ff */
[----:B0-----:R-:W-:-:S03]  /*1a10*/  MOV R3, R0 ;  /* 0x0000000000037202 */ /* 0x001fc60000000f00 */
[----:B------:R-:W-:Y:S05]  /*1a20*/  RET.REL.NODEC R14 `(qqe_batch_f32) ;  /* 0xffffffe40e747950 */ /* 0x000fea0003c3ffff */
.L_x_57:
        /* <DEDUP_REMOVED lines=13> */
.L_x_61:


//--------------------- .nv.shared.reserved.0     --------------------------
	.section	.nv.shared.reserved.0,"aw",@nobits
	.weak		__nv_reservedSMEM_offset_0_alias
	.size		__nv_reservedSMEM_offset_0_alias, 0, 64
	.other		__nv_reservedSMEM_offset_0_alias,@"STO_CUDA_RESERVED_SHARED STV_DEFAULT"
__nv_reservedSMEM_offset_0_alias:
	.zero		0
	.zero		64


//--------------------- .nv.constant0.qqe_many_series_one_param_time_major_f32 --------------------------
	.section	.nv.constant0.qqe_many_series_one_param_time_major_f32,"a",@progbits
	.sectionflags	@""
	.align	4
.nv.constant0.qqe_many_series_one_param_time_major_f32:
	.zero		944


//--------------------- .nv.constant0.qqe_batch_f32 --------------------------
	.section	.nv.constant0.qqe_batch_f32,"a",@progbits
	.sectionflags	@""
	.align	4
.nv.constant0.qqe_batch_f32:
	.zero		952


//--------------------- SYMBOLS --------------------------

	.type		.nv.reservedSmem.offset0,@object
	.size		.nv.reservedSmem.offset0,0x4
